//
// Generated by NVIDIA NVVM Compiler
//
// Compiler Build ID: CL-36424714
// Cuda compilation tools, release 13.0, V13.0.88
// Based on NVVM 20.0.0
//

.version 9.0
.target sm_100
.address_size 64

	// .globl	_Z8cuda_rmsPfS_S_iif
.func  (.param .b64 func_retval0) __internal_accurate_pow
(
	.param .b64 __internal_accurate_pow_param_0
)
;
.extern .shared .align 16 .b8 mem[];

.visible .entry _Z8cuda_rmsPfS_S_iif(
	.param .u64 .ptr .align 1 _Z8cuda_rmsPfS_S_iif_param_0,
	.param .u64 .ptr .align 1 _Z8cuda_rmsPfS_S_iif_param_1,
	.param .u64 .ptr .align 1 _Z8cuda_rmsPfS_S_iif_param_2,
	.param .u32 _Z8cuda_rmsPfS_S_iif_param_3,
	.param .u32 _Z8cuda_rmsPfS_S_iif_param_4,
	.param .f32 _Z8cuda_rmsPfS_S_iif_param_5
)
{
	.reg .pred 	%p<113>;
	.reg .b32 	%r<257>;
	.reg .b32 	%f<203>;
	.reg .b64 	%rd<56>;
	.reg .b64 	%fd<107>;

	ld.param.u64 	%rd7, [_Z8cuda_rmsPfS_S_iif_param_0];
	ld.param.u64 	%rd8, [_Z8cuda_rmsPfS_S_iif_param_1];
	ld.param.u64 	%rd9, [_Z8cuda_rmsPfS_S_iif_param_2];
	ld.param.u32 	%r69, [_Z8cuda_rmsPfS_S_iif_param_4];
	cvta.to.global.u64 	%rd1, %rd8;
	cvta.to.global.u64 	%rd2, %rd9;
	cvta.to.global.u64 	%rd3, %rd7;
	mov.u32 	%r255, %tid.x;
	mov.u32 	%r2, %ctaid.x;
	add.s32 	%r70, %r69, 3;
	shr.s32 	%r71, %r70, 31;
	shr.u32 	%r72, %r71, 30;
	add.s32 	%r73, %r70, %r72;
	shr.s32 	%r3, %r73, 2;
	shr.s32 	%r74, %r69, 31;
	shr.u32 	%r75, %r74, 30;
	add.s32 	%r76, %r69, %r75;
	and.b32  	%r77, %r76, -4;
	sub.s32 	%r4, %r69, %r77;
	setp.lt.s32 	%p2, %r69, 32;
	shl.b32 	%r78, %r255, 2;
	mov.u32 	%r79, mem;
	add.s32 	%r5, %r79, %r78;
	shl.b32 	%r6, %r69, 2;
	add.s32 	%r7, %r5, %r6;
	@%p2 bra 	$L__BB0_23;
	setp.ge.s32 	%p3, %r255, %r3;
	@%p3 bra 	$L__BB0_25;
	mul.lo.s32 	%r8, %r69, %r2;
	setp.lt.s32 	%p4, %r4, 1;
	@%p4 bra 	$L__BB0_8;
	mov.u32 	%r242, %r255;
$L__BB0_4:
	shl.b32 	%r10, %r242, 2;
	add.s32 	%r106, %r10, 4;
	setp.le.s32 	%p14, %r106, %r69;
	@%p14 bra 	$L__BB0_97;
	mov.b32 	%r243, 0;
$L__BB0_6:
	add.s32 	%r114, %r243, %r10;
	shl.b32 	%r115, %r114, 2;
	add.s32 	%r117, %r79, %r115;
	mul.wide.u32 	%rd34, %r114, 4;
	add.s64 	%rd35, %rd2, %rd34;
	ld.global.f32 	%f65, [%rd35];
	st.shared.f32 	[%r117], %f65;
	add.s32 	%r243, %r243, 1;
	setp.ne.s32 	%p15, %r243, %r4;
	@%p15 bra 	$L__BB0_6;
$L__BB0_7:
	add.s32 	%r242, %r242, 32;
	setp.lt.s32 	%p16, %r242, %r3;
	@%p16 bra 	$L__BB0_4;
	bra.uni 	$L__BB0_25;
$L__BB0_8:
	not.b32 	%r80, %r255;
	add.s32 	%r14, %r3, %r80;
	and.b32  	%r81, %r14, 96;
	setp.eq.s32 	%p5, %r81, 96;
	mov.u32 	%r246, %r255;
	@%p5 bra 	$L__BB0_13;
	shr.u32 	%r83, %r14, 5;
	add.s32 	%r84, %r83, 1;
	and.b32  	%r15, %r84, 3;
	mov.b32 	%r245, 0;
	mov.u32 	%r246, %r255;
$L__BB0_10:
	.pragma "nounroll";
	shl.b32 	%r18, %r246, 2;
	add.s32 	%r85, %r18, 4;
	setp.gt.s32 	%p6, %r85, %r69;
	@%p6 bra 	$L__BB0_12;
	shl.b32 	%r86, %r246, 4;
	add.s32 	%r88, %r79, %r86;
	add.s32 	%r89, %r18, %r8;
	mul.wide.u32 	%rd10, %r89, 4;
	add.s64 	%rd11, %rd3, %rd10;
	ld.global.v4.f32 	{%f17, %f18, %f19, %f20}, [%rd11];
	st.shared.v4.f32 	[%r88], {%f17, %f18, %f19, %f20};
	add.s32 	%r91, %r88, %r6;
	mul.wide.u32 	%rd12, %r18, 4;
	add.s64 	%rd13, %rd2, %rd12;
	ld.global.v4.f32 	{%f21, %f22, %f23, %f24}, [%rd13];
	st.shared.v4.f32 	[%r91], {%f21, %f22, %f23, %f24};
$L__BB0_12:
	add.s32 	%r246, %r246, 32;
	add.s32 	%r245, %r245, 1;
	setp.ne.s32 	%p7, %r245, %r15;
	@%p7 bra 	$L__BB0_10;
$L__BB0_13:
	setp.lt.u32 	%p8, %r14, 96;
	@%p8 bra 	$L__BB0_25;
$L__BB0_14:
	shl.b32 	%r23, %r246, 2;
	add.s32 	%r92, %r23, 4;
	setp.gt.s32 	%p9, %r92, %r69;
	shl.b32 	%r93, %r246, 4;
	add.s32 	%r24, %r79, %r93;
	add.s32 	%r25, %r24, %r6;
	@%p9 bra 	$L__BB0_16;
	add.s32 	%r96, %r23, %r8;
	mul.wide.u32 	%rd14, %r96, 4;
	add.s64 	%rd15, %rd3, %rd14;
	ld.global.v4.f32 	{%f25, %f26, %f27, %f28}, [%rd15];
	st.shared.v4.f32 	[%r24], {%f25, %f26, %f27, %f28};
	mul.wide.u32 	%rd16, %r23, 4;
	add.s64 	%rd17, %rd2, %rd16;
	ld.global.v4.f32 	{%f29, %f30, %f31, %f32}, [%rd17];
	st.shared.v4.f32 	[%r25], {%f29, %f30, %f31, %f32};
$L__BB0_16:
	add.s32 	%r97, %r23, 132;
	setp.gt.s32 	%p10, %r97, %r69;
	@%p10 bra 	$L__BB0_18;
	add.s32 	%r98, %r23, 128;
	add.s32 	%r99, %r98, %r8;
	mul.wide.u32 	%rd18, %r99, 4;
	add.s64 	%rd19, %rd3, %rd18;
	ld.global.v4.f32 	{%f33, %f34, %f35, %f36}, [%rd19];
	st.shared.v4.f32 	[%r24+512], {%f33, %f34, %f35, %f36};
	mul.wide.u32 	%rd20, %r98, 4;
	add.s64 	%rd21, %rd2, %rd20;
	ld.global.v4.f32 	{%f37, %f38, %f39, %f40}, [%rd21];
	st.shared.v4.f32 	[%r25+512], {%f37, %f38, %f39, %f40};
$L__BB0_18:
	add.s32 	%r100, %r23, 260;
	setp.gt.s32 	%p11, %r100, %r69;
	@%p11 bra 	$L__BB0_20;
	add.s32 	%r101, %r23, 256;
	add.s32 	%r102, %r101, %r8;
	mul.wide.u32 	%rd22, %r102, 4;
	add.s64 	%rd23, %rd3, %rd22;
	ld.global.v4.f32 	{%f41, %f42, %f43, %f44}, [%rd23];
	st.shared.v4.f32 	[%r24+1024], {%f41, %f42, %f43, %f44};
	mul.wide.u32 	%rd24, %r101, 4;
	add.s64 	%rd25, %rd2, %rd24;
	ld.global.v4.f32 	{%f45, %f46, %f47, %f48}, [%rd25];
	st.shared.v4.f32 	[%r25+1024], {%f45, %f46, %f47, %f48};
$L__BB0_20:
	add.s32 	%r103, %r23, 388;
	setp.gt.s32 	%p12, %r103, %r69;
	@%p12 bra 	$L__BB0_22;
	add.s32 	%r104, %r23, 384;
	add.s32 	%r105, %r104, %r8;
	mul.wide.u32 	%rd26, %r105, 4;
	add.s64 	%rd27, %rd3, %rd26;
	ld.global.v4.f32 	{%f49, %f50, %f51, %f52}, [%rd27];
	st.shared.v4.f32 	[%r24+1536], {%f49, %f50, %f51, %f52};
	mul.wide.u32 	%rd28, %r104, 4;
	add.s64 	%rd29, %rd2, %rd28;
	ld.global.v4.f32 	{%f53, %f54, %f55, %f56}, [%rd29];
	st.shared.v4.f32 	[%r25+1536], {%f53, %f54, %f55, %f56};
$L__BB0_22:
	add.s32 	%r246, %r246, 128;
	setp.lt.s32 	%p13, %r246, %r3;
	@%p13 bra 	$L__BB0_14;
	bra.uni 	$L__BB0_25;
$L__BB0_23:
	setp.ge.s32 	%p17, %r255, %r69;
	@%p17 bra 	$L__BB0_25;
	mad.lo.s32 	%r118, %r69, %r2, %r255;
	mul.wide.u32 	%rd36, %r118, 4;
	add.s64 	%rd37, %rd3, %rd36;
	ld.global.f32 	%f66, [%rd37];
	st.shared.f32 	[%r5], %f66;
	mul.wide.u32 	%rd38, %r255, 4;
	add.s64 	%rd39, %rd2, %rd38;
	ld.global.f32 	%f67, [%rd39];
	st.shared.f32 	[%r7], %f67;
$L__BB0_25:
	setp.lt.s32 	%p18, %r69, 32;
	shl.b32 	%r119, %r69, 3;
	add.s32 	%r27, %r79, %r119;
	mov.b32 	%r121, 0;
	st.shared.u32 	[%r27], %r121;
	bar.sync 	0;
	mov.f32 	%f201, 0f00000000;
	@%p18 bra 	$L__BB0_34;
	setp.ge.s32 	%p19, %r255, %r3;
	@%p19 bra 	$L__BB0_68;
	mov.f64 	%fd42, 0d4000000000000000;
	{
	.reg .b32 %temp; 
	mov.b64 	{%temp, %r28}, %fd42;
	}
	and.b32  	%r29, %r28, 2146435072;
	setp.eq.s32 	%p20, %r29, 1062207488;
	setp.lt.s32 	%p21, %r28, 0;
	selp.b32 	%r30, 0, 2146435072, %p21;
	and.b32  	%r122, %r28, 2147483647;
	setp.ne.s32 	%p22, %r122, 1071644672;
	and.pred  	%p1, %p20, %p22;
	or.b32  	%r31, %r30, -2147483648;
	mov.f32 	%f201, 0f00000000;
	mov.u32 	%r248, %r255;
$L__BB0_28:
	shl.b32 	%r36, %r248, 2;
	add.s32 	%r123, %r36, 4;
	setp.le.s32 	%p23, %r123, %r69;
	@%p23 bra 	$L__BB0_43;
	setp.lt.s32 	%p64, %r4, 1;
	@%p64 bra 	$L__BB0_67;
	mov.b32 	%r249, 0;
$L__BB0_31:
	setp.lt.s32 	%p65, %r28, 0;
	setp.eq.s32 	%p66, %r29, 1062207488;
	add.s32 	%r163, %r36, %r249;
	shl.b32 	%r164, %r163, 2;
	mov.u32 	%r165, mem;
	add.s32 	%r166, %r165, %r164;
	ld.shared.f32 	%f10, [%r166];
	cvt.f64.f32 	%fd36, %f10;
	{
	.reg .b32 %temp; 
	mov.b64 	{%temp, %r43}, %fd36;
	}
	abs.f64 	%fd37, %fd36;
	{ // callseq 4, 0
	.param .b64 param0;
	st.param.f64 	[param0], %fd37;
	.param .b64 retval0;
	call.uni (retval0), 
	__internal_accurate_pow, 
	(
	param0
	);
	ld.param.f64 	%fd81, [retval0];
	} // callseq 4
	setp.lt.s32 	%p68, %r43, 0;
	neg.f64 	%fd83, %fd81;
	selp.f64 	%fd84, %fd83, %fd81, %p66;
	selp.f64 	%fd85, %fd84, %fd81, %p68;
	setp.eq.f32 	%p69, %f10, 0f00000000;
	selp.b32 	%r167, %r43, 0, %p66;
	or.b32  	%r168, %r167, 2146435072;
	selp.b32 	%r169, %r168, %r167, %p65;
	mov.b32 	%r170, 0;
	mov.b64 	%fd86, {%r170, %r169};
	selp.f64 	%fd106, %fd86, %fd85, %p69;
	add.f64 	%fd87, %fd36, 0d4000000000000000;
	{
	.reg .b32 %temp; 
	mov.b64 	{%temp, %r171}, %fd87;
	}
	and.b32  	%r172, %r171, 2146435072;
	setp.ne.s32 	%p70, %r172, 2146435072;
	@%p70 bra 	$L__BB0_66;
	setp.num.f32 	%p71, %f10, %f10;
	@%p71 bra 	$L__BB0_64;
	mov.f64 	%fd88, 0d4000000000000000;
	add.rn.f64 	%fd106, %fd36, %fd88;
	bra.uni 	$L__BB0_66;
$L__BB0_34:
	setp.ge.s32 	%p77, %r255, %r69;
	@%p77 bra 	$L__BB0_68;
	ld.shared.f32 	%f1, [%r5];
	cvt.f64.f32 	%fd1, %f1;
	{
	.reg .b32 %temp; 
	mov.b64 	{%temp, %r32}, %fd1;
	}
	mov.f64 	%fd92, 0d4000000000000000;
	{
	.reg .b32 %temp; 
	mov.b64 	{%temp, %r176}, %fd92;
	}
	and.b32  	%r34, %r176, 2146435072;
	setp.eq.s32 	%p78, %r34, 1062207488;
	abs.f64 	%fd2, %fd1;
	{ // callseq 5, 0
	.param .b64 param0;
	st.param.f64 	[param0], %fd2;
	.param .b64 retval0;
	call.uni (retval0), 
	__internal_accurate_pow, 
	(
	param0
	);
	ld.param.f64 	%fd93, [retval0];
	} // callseq 5
	setp.lt.s32 	%p79, %r32, 0;
	neg.f64 	%fd95, %fd93;
	selp.f64 	%fd96, %fd95, %fd93, %p78;
	selp.f64 	%fd101, %fd96, %fd93, %p79;
	setp.neu.f32 	%p80, %f1, 0f00000000;
	@%p80 bra 	$L__BB0_37;
	setp.eq.s32 	%p81, %r34, 1062207488;
	selp.b32 	%r177, %r32, 0, %p81;
	setp.lt.s32 	%p82, %r176, 0;
	or.b32  	%r178, %r177, 2146435072;
	selp.b32 	%r179, %r178, %r177, %p82;
	mov.b32 	%r180, 0;
	mov.b64 	%fd101, {%r180, %r179};
$L__BB0_37:
	add.f64 	%fd97, %fd1, 0d4000000000000000;
	{
	.reg .b32 %temp; 
	mov.b64 	{%temp, %r181}, %fd97;
	}
	and.b32  	%r182, %r181, 2146435072;
	setp.ne.s32 	%p83, %r182, 2146435072;
	@%p83 bra 	$L__BB0_42;
	setp.num.f32 	%p84, %f1, %f1;
	@%p84 bra 	$L__BB0_40;
	mov.f64 	%fd98, 0d4000000000000000;
	add.rn.f64 	%fd101, %fd1, %fd98;
	bra.uni 	$L__BB0_42;
$L__BB0_40:
	setp.neu.f64 	%p85, %fd2, 0d7FF0000000000000;
	@%p85 bra 	$L__BB0_42;
	setp.lt.s32 	%p86, %r32, 0;
	setp.eq.s32 	%p87, %r34, 1062207488;
	setp.lt.s32 	%p88, %r176, 0;
	selp.b32 	%r184, 0, 2146435072, %p88;
	and.b32  	%r185, %r176, 2147483647;
	setp.ne.s32 	%p89, %r185, 1071644672;
	or.b32  	%r186, %r184, -2147483648;
	selp.b32 	%r187, %r186, %r184, %p89;
	selp.b32 	%r188, %r187, %r184, %p87;
	selp.b32 	%r189, %r188, %r184, %p86;
	mov.b32 	%r190, 0;
	mov.b64 	%fd101, {%r190, %r189};
$L__BB0_42:
	setp.eq.f32 	%p90, %f1, 0f3F800000;
	add.f64 	%fd99, %fd101, 0d0000000000000000;
	cvt.rn.f32.f64 	%f71, %fd99;
	selp.f32 	%f201, 0f3F800000, %f71, %p90;
	bra.uni 	$L__BB0_68;
$L__BB0_43:
	setp.lt.s32 	%p24, %r28, 0;
	setp.eq.s32 	%p25, %r29, 1062207488;
	shl.b32 	%r124, %r248, 4;
	mov.u32 	%r125, mem;
	add.s32 	%r37, %r125, %r124;
	ld.shared.f32 	%f4, [%r37];
	cvt.f64.f32 	%fd9, %f4;
	{
	.reg .b32 %temp; 
	mov.b64 	{%temp, %r38}, %fd9;
	}
	abs.f64 	%fd10, %fd9;
	{ // callseq 0, 0
	.param .b64 param0;
	st.param.f64 	[param0], %fd10;
	.param .b64 retval0;
	call.uni (retval0), 
	__internal_accurate_pow, 
	(
	param0
	);
	ld.param.f64 	%fd43, [retval0];
	} // callseq 0
	setp.lt.s32 	%p27, %r38, 0;
	neg.f64 	%fd45, %fd43;
	selp.f64 	%fd46, %fd45, %fd43, %p25;
	selp.f64 	%fd47, %fd46, %fd43, %p27;
	setp.eq.f32 	%p28, %f4, 0f00000000;
	selp.b32 	%r126, %r38, 0, %p25;
	or.b32  	%r127, %r126, 2146435072;
	selp.b32 	%r128, %r127, %r126, %p24;
	mov.b32 	%r129, 0;
	mov.b64 	%fd48, {%r129, %r128};
	selp.f64 	%fd102, %fd48, %fd47, %p28;
	add.f64 	%fd49, %fd9, 0d4000000000000000;
	{
	.reg .b32 %temp; 
	mov.b64 	{%temp, %r130}, %fd49;
	}
	and.b32  	%r131, %r130, 2146435072;
	setp.ne.s32 	%p29, %r131, 2146435072;
	@%p29 bra 	$L__BB0_48;
	setp.num.f32 	%p30, %f4, %f4;
	@%p30 bra 	$L__BB0_46;
	mov.f64 	%fd50, 0d4000000000000000;
	add.rn.f64 	%fd102, %fd9, %fd50;
	bra.uni 	$L__BB0_48;
$L__BB0_46:
	setp.neu.f64 	%p31, %fd10, 0d7FF0000000000000;
	@%p31 bra 	$L__BB0_48;
	setp.lt.s32 	%p32, %r38, 0;
	selp.b32 	%r132, %r31, %r30, %p1;
	selp.b32 	%r133, %r132, %r30, %p32;
	mov.b32 	%r134, 0;
	mov.b64 	%fd102, {%r134, %r133};
$L__BB0_48:
	setp.lt.s32 	%p33, %r28, 0;
	setp.eq.s32 	%p34, %r29, 1062207488;
	setp.eq.f32 	%p36, %f4, 0f3F800000;
	selp.f64 	%fd15, 0d3FF0000000000000, %fd102, %p36;
	ld.shared.f32 	%f5, [%r37+4];
	cvt.f64.f32 	%fd16, %f5;
	{
	.reg .b32 %temp; 
	mov.b64 	{%temp, %r39}, %fd16;
	}
	abs.f64 	%fd17, %fd16;
	{ // callseq 1, 0
	.param .b64 param0;
	st.param.f64 	[param0], %fd17;
	.param .b64 retval0;
	call.uni (retval0), 
	__internal_accurate_pow, 
	(
	param0
	);
	ld.param.f64 	%fd51, [retval0];
	} // callseq 1
	setp.lt.s32 	%p37, %r39, 0;
	neg.f64 	%fd53, %fd51;
	selp.f64 	%fd54, %fd53, %fd51, %p34;
	selp.f64 	%fd55, %fd54, %fd51, %p37;
	setp.eq.f32 	%p38, %f5, 0f00000000;
	selp.b32 	%r135, %r39, 0, %p34;
	or.b32  	%r136, %r135, 2146435072;
	selp.b32 	%r137, %r136, %r135, %p33;
	mov.b32 	%r138, 0;
	mov.b64 	%fd56, {%r138, %r137};
	selp.f64 	%fd103, %fd56, %fd55, %p38;
	add.f64 	%fd57, %fd16, 0d4000000000000000;
	{
	.reg .b32 %temp; 
	mov.b64 	{%temp, %r139}, %fd57;
	}
	and.b32  	%r140, %r139, 2146435072;
	setp.ne.s32 	%p39, %r140, 2146435072;
	@%p39 bra 	$L__BB0_53;
	setp.num.f32 	%p40, %f5, %f5;
	@%p40 bra 	$L__BB0_51;
	mov.f64 	%fd58, 0d4000000000000000;
	add.rn.f64 	%fd103, %fd16, %fd58;
	bra.uni 	$L__BB0_53;
$L__BB0_51:
	setp.neu.f64 	%p41, %fd17, 0d7FF0000000000000;
	@%p41 bra 	$L__BB0_53;
	setp.lt.s32 	%p42, %r39, 0;
	selp.b32 	%r141, %r31, %r30, %p1;
	selp.b32 	%r142, %r141, %r30, %p42;
	mov.b32 	%r143, 0;
	mov.b64 	%fd103, {%r143, %r142};
$L__BB0_53:
	setp.lt.s32 	%p43, %r28, 0;
	setp.eq.s32 	%p44, %r29, 1062207488;
	setp.eq.f32 	%p46, %f5, 0f3F800000;
	selp.f64 	%fd59, 0d3FF0000000000000, %fd103, %p46;
	add.f64 	%fd22, %fd15, %fd59;
	ld.shared.f32 	%f6, [%r37+8];
	cvt.f64.f32 	%fd23, %f6;
	{
	.reg .b32 %temp; 
	mov.b64 	{%temp, %r40}, %fd23;
	}
	abs.f64 	%fd24, %fd23;
	{ // callseq 2, 0
	.param .b64 param0;
	st.param.f64 	[param0], %fd24;
	.param .b64 retval0;
	call.uni (retval0), 
	__internal_accurate_pow, 
	(
	param0
	);
	ld.param.f64 	%fd60, [retval0];
	} // callseq 2
	setp.lt.s32 	%p47, %r40, 0;
	neg.f64 	%fd62, %fd60;
	selp.f64 	%fd63, %fd62, %fd60, %p44;
	selp.f64 	%fd64, %fd63, %fd60, %p47;
	setp.eq.f32 	%p48, %f6, 0f00000000;
	selp.b32 	%r144, %r40, 0, %p44;
	or.b32  	%r145, %r144, 2146435072;
	selp.b32 	%r146, %r145, %r144, %p43;
	mov.b32 	%r147, 0;
	mov.b64 	%fd65, {%r147, %r146};
	selp.f64 	%fd104, %fd65, %fd64, %p48;
	add.f64 	%fd66, %fd23, 0d4000000000000000;
	{
	.reg .b32 %temp; 
	mov.b64 	{%temp, %r148}, %fd66;
	}
	and.b32  	%r149, %r148, 2146435072;
	setp.ne.s32 	%p49, %r149, 2146435072;
	@%p49 bra 	$L__BB0_58;
	setp.num.f32 	%p50, %f6, %f6;
	@%p50 bra 	$L__BB0_56;
	mov.f64 	%fd67, 0d4000000000000000;
	add.rn.f64 	%fd104, %fd23, %fd67;
	bra.uni 	$L__BB0_58;
$L__BB0_56:
	setp.neu.f64 	%p51, %fd24, 0d7FF0000000000000;
	@%p51 bra 	$L__BB0_58;
	setp.lt.s32 	%p52, %r40, 0;
	selp.b32 	%r150, %r31, %r30, %p1;
	selp.b32 	%r151, %r150, %r30, %p52;
	mov.b32 	%r152, 0;
	mov.b64 	%fd104, {%r152, %r151};
$L__BB0_58:
	setp.lt.s32 	%p53, %r28, 0;
	setp.eq.s32 	%p54, %r29, 1062207488;
	setp.eq.f32 	%p56, %f6, 0f3F800000;
	selp.f64 	%fd68, 0d3FF0000000000000, %fd104, %p56;
	add.f64 	%fd29, %fd22, %fd68;
	ld.shared.f32 	%f7, [%r37+12];
	cvt.f64.f32 	%fd30, %f7;
	{
	.reg .b32 %temp; 
	mov.b64 	{%temp, %r41}, %fd30;
	}
	abs.f64 	%fd31, %fd30;
	{ // callseq 3, 0
	.param .b64 param0;
	st.param.f64 	[param0], %fd31;
	.param .b64 retval0;
	call.uni (retval0), 
	__internal_accurate_pow, 
	(
	param0
	);
	ld.param.f64 	%fd69, [retval0];
	} // callseq 3
	setp.lt.s32 	%p57, %r41, 0;
	neg.f64 	%fd71, %fd69;
	selp.f64 	%fd72, %fd71, %fd69, %p54;
	selp.f64 	%fd73, %fd72, %fd69, %p57;
	setp.eq.f32 	%p58, %f7, 0f00000000;
	selp.b32 	%r153, %r41, 0, %p54;
	or.b32  	%r154, %r153, 2146435072;
	selp.b32 	%r155, %r154, %r153, %p53;
	mov.b32 	%r156, 0;
	mov.b64 	%fd74, {%r156, %r155};
	selp.f64 	%fd105, %fd74, %fd73, %p58;
	add.f64 	%fd75, %fd30, 0d4000000000000000;
	{
	.reg .b32 %temp; 
	mov.b64 	{%temp, %r157}, %fd75;
	}
	and.b32  	%r158, %r157, 2146435072;
	setp.ne.s32 	%p59, %r158, 2146435072;
	@%p59 bra 	$L__BB0_63;
	setp.num.f32 	%p60, %f7, %f7;
	@%p60 bra 	$L__BB0_61;
	mov.f64 	%fd76, 0d4000000000000000;
	add.rn.f64 	%fd105, %fd30, %fd76;
	bra.uni 	$L__BB0_63;
$L__BB0_61:
	setp.neu.f64 	%p61, %fd31, 0d7FF0000000000000;
	@%p61 bra 	$L__BB0_63;
	setp.lt.s32 	%p62, %r41, 0;
	selp.b32 	%r159, %r31, %r30, %p1;
	selp.b32 	%r160, %r159, %r30, %p62;
	mov.b32 	%r161, 0;
	mov.b64 	%fd105, {%r161, %r160};
$L__BB0_63:
	setp.eq.f32 	%p63, %f7, 0f3F800000;
	selp.f64 	%fd77, 0d3FF0000000000000, %fd105, %p63;
	add.f64 	%fd78, %fd29, %fd77;
	cvt.f64.f32 	%fd79, %f201;
	add.f64 	%fd80, %fd78, %fd79;
	cvt.rn.f32.f64 	%f201, %fd80;
	bra.uni 	$L__BB0_67;
$L__BB0_64:
	setp.neu.f64 	%p72, %fd37, 0d7FF0000000000000;
	@%p72 bra 	$L__BB0_66;
	setp.lt.s32 	%p73, %r43, 0;
	selp.b32 	%r173, %r31, %r30, %p1;
	selp.b32 	%r174, %r173, %r30, %p73;
	mov.b32 	%r175, 0;
	mov.b64 	%fd106, {%r175, %r174};
$L__BB0_66:
	setp.eq.f32 	%p74, %f10, 0f3F800000;
	selp.f64 	%fd89, 0d3FF0000000000000, %fd106, %p74;
	cvt.f64.f32 	%fd90, %f201;
	add.f64 	%fd91, %fd89, %fd90;
	cvt.rn.f32.f64 	%f201, %fd91;
	add.s32 	%r249, %r249, 1;
	setp.ne.s32 	%p75, %r249, %r4;
	@%p75 bra 	$L__BB0_31;
$L__BB0_67:
	add.s32 	%r248, %r248, 32;
	setp.lt.s32 	%p76, %r248, %r3;
	@%p76 bra 	$L__BB0_28;
$L__BB0_68:
	bar.sync 	0;
	mov.b32 	%r191, %f201;
	shfl.sync.down.b32	%r192|%p91, %r191, 16, 31, -1;
	mov.b32 	%f72, %r192;
	add.f32 	%f73, %f201, %f72;
	mov.b32 	%r193, %f73;
	shfl.sync.down.b32	%r194|%p92, %r193, 8, 31, -1;
	mov.b32 	%f74, %r194;
	add.f32 	%f75, %f73, %f74;
	mov.b32 	%r195, %f75;
	shfl.sync.down.b32	%r196|%p93, %r195, 4, 31, -1;
	mov.b32 	%f76, %r196;
	add.f32 	%f77, %f75, %f76;
	mov.b32 	%r197, %f77;
	shfl.sync.down.b32	%r198|%p94, %r197, 2, 31, -1;
	mov.b32 	%f78, %r198;
	add.f32 	%f79, %f77, %f78;
	mov.b32 	%r199, %f79;
	shfl.sync.down.b32	%r200|%p95, %r199, 1, 31, -1;
	mov.b32 	%f80, %r200;
	add.f32 	%f14, %f79, %f80;
	setp.ne.s32 	%p96, %r255, 0;
	@%p96 bra 	$L__BB0_70;
	ld.param.f32 	%f197, [_Z8cuda_rmsPfS_S_iif_param_5];
	cvt.rn.f32.s32 	%f81, %r69;
	rcp.rn.f32 	%f82, %f81;
	fma.rn.f32 	%f83, %f82, %f14, %f197;
	sqrt.rn.f32 	%f84, %f83;
	rcp.rn.f32 	%f85, %f84;
	st.shared.f32 	[%r27], %f85;
$L__BB0_70:
	setp.lt.s32 	%p97, %r69, 32;
	bar.sync 	0;
	@%p97 bra 	$L__BB0_94;
	setp.ge.s32 	%p98, %r255, %r3;
	@%p98 bra 	$L__BB0_96;
	mul.lo.s32 	%r46, %r69, %r2;
	setp.lt.s32 	%p99, %r4, 1;
	@%p99 bra 	$L__BB0_79;
	neg.s32 	%r47, %r4;
$L__BB0_74:
	shl.b32 	%r49, %r255, 2;
	add.s32 	%r230, %r49, 4;
	setp.gt.s32 	%p109, %r230, %r69;
	@%p109 bra 	$L__BB0_76;
	shl.b32 	%r231, %r255, 4;
	mov.u32 	%r232, mem;
	add.s32 	%r233, %r232, %r231;
	ld.shared.v4.f32 	{%f171, %f172, %f173, %f174}, [%r233];
	add.s32 	%r235, %r233, %r6;
	ld.shared.v4.f32 	{%f175, %f176, %f177, %f178}, [%r235];
	ld.shared.f32 	%f179, [%r27];
	mul.f32 	%f180, %f171, %f179;
	mul.f32 	%f181, %f175, %f180;
	mul.f32 	%f182, %f172, %f179;
	mul.f32 	%f183, %f176, %f182;
	mul.f32 	%f184, %f173, %f179;
	mul.f32 	%f185, %f177, %f184;
	mul.f32 	%f186, %f174, %f179;
	mul.f32 	%f187, %f178, %f186;
	add.s32 	%r236, %r49, %r46;
	mul.wide.u32 	%rd50, %r236, 4;
	add.s64 	%rd51, %rd1, %rd50;
	st.global.v4.f32 	[%rd51], {%f181, %f183, %f185, %f187};
	bra.uni 	$L__BB0_78;
$L__BB0_76:
	ld.shared.f32 	%f15, [%r27];
	add.s32 	%r237, %r46, %r49;
	mul.wide.u32 	%rd52, %r237, 4;
	add.s64 	%rd55, %rd1, %rd52;
	shl.b32 	%r238, %r255, 4;
	mov.u32 	%r239, mem;
	add.s32 	%r251, %r239, %r238;
	mov.u32 	%r252, %r47;
$L__BB0_77:
	ld.shared.f32 	%f188, [%r251];
	mul.f32 	%f189, %f188, %f15;
	add.s32 	%r240, %r251, %r6;
	ld.shared.f32 	%f190, [%r240];
	mul.f32 	%f191, %f189, %f190;
	st.global.f32 	[%rd55], %f191;
	add.s32 	%r252, %r252, 1;
	setp.ne.s32 	%p110, %r252, 0;
	add.s64 	%rd55, %rd55, 4;
	add.s32 	%r251, %r251, 4;
	@%p110 bra 	$L__BB0_77;
$L__BB0_78:
	add.s32 	%r255, %r255, 32;
	setp.lt.s32 	%p111, %r255, %r3;
	@%p111 bra 	$L__BB0_74;
	bra.uni 	$L__BB0_96;
$L__BB0_79:
	not.b32 	%r201, %r255;
	add.s32 	%r56, %r3, %r201;
	and.b32  	%r202, %r56, 96;
	setp.eq.s32 	%p100, %r202, 96;
	@%p100 bra 	$L__BB0_84;
	shr.u32 	%r204, %r56, 5;
	add.s32 	%r205, %r204, 1;
	and.b32  	%r57, %r205, 3;
	mov.b32 	%r254, 0;
$L__BB0_81:
	.pragma "nounroll";
	shl.b32 	%r60, %r255, 2;
	add.s32 	%r206, %r60, 4;
	setp.gt.s32 	%p101, %r206, %r69;
	@%p101 bra 	$L__BB0_83;
	shl.b32 	%r207, %r255, 4;
	mov.u32 	%r208, mem;
	add.s32 	%r209, %r208, %r207;
	ld.shared.v4.f32 	{%f86, %f87, %f88, %f89}, [%r209];
	add.s32 	%r211, %r209, %r6;
	ld.shared.v4.f32 	{%f90, %f91, %f92, %f93}, [%r211];
	ld.shared.f32 	%f94, [%r27];
	mul.f32 	%f95, %f86, %f94;
	mul.f32 	%f96, %f90, %f95;
	mul.f32 	%f97, %f87, %f94;
	mul.f32 	%f98, %f91, %f97;
	mul.f32 	%f99, %f88, %f94;
	mul.f32 	%f100, %f92, %f99;
	mul.f32 	%f101, %f89, %f94;
	mul.f32 	%f102, %f93, %f101;
	add.s32 	%r212, %r60, %r46;
	mul.wide.u32 	%rd40, %r212, 4;
	add.s64 	%rd41, %rd1, %rd40;
	st.global.v4.f32 	[%rd41], {%f96, %f98, %f100, %f102};
$L__BB0_83:
	add.s32 	%r255, %r255, 32;
	add.s32 	%r254, %r254, 1;
	setp.ne.s32 	%p102, %r254, %r57;
	@%p102 bra 	$L__BB0_81;
$L__BB0_84:
	setp.lt.u32 	%p103, %r56, 96;
	@%p103 bra 	$L__BB0_96;
$L__BB0_85:
	shl.b32 	%r65, %r255, 2;
	add.s32 	%r213, %r65, 4;
	setp.gt.s32 	%p104, %r213, %r69;
	shl.b32 	%r214, %r255, 4;
	mov.u32 	%r215, mem;
	add.s32 	%r66, %r215, %r214;
	add.s32 	%r67, %r66, %r6;
	@%p104 bra 	$L__BB0_87;
	ld.shared.v4.f32 	{%f103, %f104, %f105, %f106}, [%r66];
	ld.shared.v4.f32 	{%f107, %f108, %f109, %f110}, [%r67];
	ld.shared.f32 	%f111, [%r27];
	mul.f32 	%f112, %f103, %f111;
	mul.f32 	%f113, %f107, %f112;
	mul.f32 	%f114, %f104, %f111;
	mul.f32 	%f115, %f108, %f114;
	mul.f32 	%f116, %f105, %f111;
	mul.f32 	%f117, %f109, %f116;
	mul.f32 	%f118, %f106, %f111;
	mul.f32 	%f119, %f110, %f118;
	add.s32 	%r217, %r65, %r46;
	mul.wide.u32 	%rd42, %r217, 4;
	add.s64 	%rd43, %rd1, %rd42;
	st.global.v4.f32 	[%rd43], {%f113, %f115, %f117, %f119};
$L__BB0_87:
	add.s32 	%r218, %r65, 132;
	setp.gt.s32 	%p105, %r218, %r69;
	@%p105 bra 	$L__BB0_89;
	add.s32 	%r220, %r65, %r46;
	ld.shared.v4.f32 	{%f120, %f121, %f122, %f123}, [%r66+512];
	ld.shared.v4.f32 	{%f124, %f125, %f126, %f127}, [%r67+512];
	ld.shared.f32 	%f128, [%r27];
	mul.f32 	%f129, %f120, %f128;
	mul.f32 	%f130, %f124, %f129;
	mul.f32 	%f131, %f121, %f128;
	mul.f32 	%f132, %f125, %f131;
	mul.f32 	%f133, %f122, %f128;
	mul.f32 	%f134, %f126, %f133;
	mul.f32 	%f135, %f123, %f128;
	mul.f32 	%f136, %f127, %f135;
	add.s32 	%r221, %r220, 128;
	mul.wide.u32 	%rd44, %r221, 4;
	add.s64 	%rd45, %rd1, %rd44;
	st.global.v4.f32 	[%rd45], {%f130, %f132, %f134, %f136};
$L__BB0_89:
	add.s32 	%r222, %r65, 260;
	setp.gt.s32 	%p106, %r222, %r69;
	@%p106 bra 	$L__BB0_91;
	add.s32 	%r224, %r65, %r46;
	ld.shared.v4.f32 	{%f137, %f138, %f139, %f140}, [%r66+1024];
	ld.shared.v4.f32 	{%f141, %f142, %f143, %f144}, [%r67+1024];
	ld.shared.f32 	%f145, [%r27];
	mul.f32 	%f146, %f137, %f145;
	mul.f32 	%f147, %f141, %f146;
	mul.f32 	%f148, %f138, %f145;
	mul.f32 	%f149, %f142, %f148;
	mul.f32 	%f150, %f139, %f145;
	mul.f32 	%f151, %f143, %f150;
	mul.f32 	%f152, %f140, %f145;
	mul.f32 	%f153, %f144, %f152;
	add.s32 	%r225, %r224, 256;
	mul.wide.u32 	%rd46, %r225, 4;
	add.s64 	%rd47, %rd1, %rd46;
	st.global.v4.f32 	[%rd47], {%f147, %f149, %f151, %f153};
$L__BB0_91:
	add.s32 	%r226, %r65, 388;
	setp.gt.s32 	%p107, %r226, %r69;
	@%p107 bra 	$L__BB0_93;
	add.s32 	%r228, %r65, %r46;
	ld.shared.v4.f32 	{%f154, %f155, %f156, %f157}, [%r66+1536];
	ld.shared.v4.f32 	{%f158, %f159, %f160, %f161}, [%r67+1536];
	ld.shared.f32 	%f162, [%r27];
	mul.f32 	%f163, %f154, %f162;
	mul.f32 	%f164, %f158, %f163;
	mul.f32 	%f165, %f155, %f162;
	mul.f32 	%f166, %f159, %f165;
	mul.f32 	%f167, %f156, %f162;
	mul.f32 	%f168, %f160, %f167;
	mul.f32 	%f169, %f157, %f162;
	mul.f32 	%f170, %f161, %f169;
	add.s32 	%r229, %r228, 384;
	mul.wide.u32 	%rd48, %r229, 4;
	add.s64 	%rd49, %rd1, %rd48;
	st.global.v4.f32 	[%rd49], {%f164, %f166, %f168, %f170};
$L__BB0_93:
	add.s32 	%r255, %r255, 128;
	setp.lt.s32 	%p108, %r255, %r3;
	@%p108 bra 	$L__BB0_85;
	bra.uni 	$L__BB0_96;
$L__BB0_94:
	setp.ge.s32 	%p112, %r255, %r69;
	@%p112 bra 	$L__BB0_96;
	ld.shared.f32 	%f192, [%r5];
	ld.shared.f32 	%f193, [%r27];
	mul.f32 	%f194, %f192, %f193;
	ld.shared.f32 	%f195, [%r7];
	mul.f32 	%f196, %f194, %f195;
	mad.lo.s32 	%r241, %r69, %r2, %r255;
	mul.wide.u32 	%rd53, %r241, 4;
	add.s64 	%rd54, %rd1, %rd53;
	st.global.f32 	[%rd54], %f196;
$L__BB0_96:
	ret;
$L__BB0_97:
	shl.b32 	%r107, %r242, 4;
	add.s32 	%r109, %r79, %r107;
	add.s32 	%r110, %r10, %r8;
	mul.wide.u32 	%rd30, %r110, 4;
	add.s64 	%rd31, %rd3, %rd30;
	ld.global.v4.f32 	{%f57, %f58, %f59, %f60}, [%rd31];
	st.shared.v4.f32 	[%r109], {%f57, %f58, %f59, %f60};
	add.s32 	%r112, %r109, %r6;
	mul.wide.u32 	%rd32, %r10, 4;
	add.s64 	%rd33, %rd2, %rd32;
	ld.global.v4.f32 	{%f61, %f62, %f63, %f64}, [%rd33];
	st.shared.v4.f32 	[%r112], {%f61, %f62, %f63, %f64};
	bra.uni 	$L__BB0_7;

}
.func  (.param .b64 func_retval0) __internal_accurate_pow(
	.param .b64 __internal_accurate_pow_param_0
)
{
	.reg .pred 	%p<8>;
	.reg .b32 	%r<49>;
	.reg .b32 	%f<3>;
	.reg .b64 	%fd<109>;

	ld.param.f64 	%fd10, [__internal_accurate_pow_param_0];
	{
	.reg .b32 %temp; 
	mov.b64 	{%temp, %r46}, %fd10;
	}
	{
	.reg .b32 %temp; 
	mov.b64 	{%r45, %temp}, %fd10;
	}
	shr.u32 	%r47, %r46, 20;
	setp.gt.u32 	%p1, %r46, 1048575;
	@%p1 bra 	$L__BB1_2;
	mul.f64 	%fd11, %fd10, 0d4350000000000000;
	{
	.reg .b32 %temp; 
	mov.b64 	{%temp, %r46}, %fd11;
	}
	{
	.reg .b32 %temp; 
	mov.b64 	{%r45, %temp}, %fd11;
	}
	shr.u32 	%r16, %r46, 20;
	add.s32 	%r47, %r16, -54;
$L__BB1_2:
	add.s32 	%r48, %r47, -1023;
	and.b32  	%r17, %r46, -2146435073;
	or.b32  	%r18, %r17, 1072693248;
	mov.b64 	%fd107, {%r45, %r18};
	setp.lt.u32 	%p2, %r18, 1073127583;
	@%p2 bra 	$L__BB1_4;
	{
	.reg .b32 %temp; 
	mov.b64 	{%r19, %temp}, %fd107;
	}
	{
	.reg .b32 %temp; 
	mov.b64 	{%temp, %r20}, %fd107;
	}
	add.s32 	%r21, %r20, -1048576;
	mov.b64 	%fd107, {%r19, %r21};
	add.s32 	%r48, %r47, -1022;
$L__BB1_4:
	add.f64 	%fd12, %fd107, 0dBFF0000000000000;
	add.f64 	%fd13, %fd107, 0d3FF0000000000000;
	rcp.approx.ftz.f64 	%fd14, %fd13;
	neg.f64 	%fd15, %fd13;
	fma.rn.f64 	%fd16, %fd15, %fd14, 0d3FF0000000000000;
	fma.rn.f64 	%fd17, %fd16, %fd16, %fd16;
	fma.rn.f64 	%fd18, %fd17, %fd14, %fd14;
	mul.f64 	%fd19, %fd12, %fd18;
	fma.rn.f64 	%fd20, %fd12, %fd18, %fd19;
	mul.f64 	%fd21, %fd20, %fd20;
	fma.rn.f64 	%fd22, %fd21, 0d3EB0F5FF7D2CAFE2, 0d3ED0F5D241AD3B5A;
	fma.rn.f64 	%fd23, %fd22, %fd21, 0d3EF3B20A75488A3F;
	fma.rn.f64 	%fd24, %fd23, %fd21, 0d3F1745CDE4FAECD5;
	fma.rn.f64 	%fd25, %fd24, %fd21, 0d3F3C71C7258A578B;
	fma.rn.f64 	%fd26, %fd25, %fd21, 0d3F6249249242B910;
	fma.rn.f64 	%fd27, %fd26, %fd21, 0d3F89999999999DFB;
	sub.f64 	%fd28, %fd12, %fd20;
	add.f64 	%fd29, %fd28, %fd28;
	neg.f64 	%fd30, %fd20;
	fma.rn.f64 	%fd31, %fd30, %fd12, %fd29;
	mul.f64 	%fd32, %fd18, %fd31;
	fma.rn.f64 	%fd33, %fd21, %fd27, 0d3FB5555555555555;
	mov.f64 	%fd34, 0d3FB5555555555555;
	sub.f64 	%fd35, %fd34, %fd33;
	fma.rn.f64 	%fd36, %fd21, %fd27, %fd35;
	add.f64 	%fd37, %fd36, 0dBC46A4CB00B9E7B0;
	add.f64 	%fd38, %fd33, %fd37;
	sub.f64 	%fd39, %fd33, %fd38;
	add.f64 	%fd40, %fd37, %fd39;
	mul.rn.f64 	%fd41, %fd20, %fd20;
	neg.f64 	%fd42, %fd41;
	fma.rn.f64 	%fd43, %fd20, %fd20, %fd42;
	{
	.reg .b32 %temp; 
	mov.b64 	{%r22, %temp}, %fd32;
	}
	{
	.reg .b32 %temp; 
	mov.b64 	{%temp, %r23}, %fd32;
	}
	add.s32 	%r24, %r23, 1048576;
	mov.b64 	%fd44, {%r22, %r24};
	fma.rn.f64 	%fd45, %fd20, %fd44, %fd43;
	mul.rn.f64 	%fd46, %fd41, %fd20;
	neg.f64 	%fd47, %fd46;
	fma.rn.f64 	%fd48, %fd41, %fd20, %fd47;
	fma.rn.f64 	%fd49, %fd41, %fd32, %fd48;
	fma.rn.f64 	%fd50, %fd45, %fd20, %fd49;
	mul.rn.f64 	%fd51, %fd38, %fd46;
	neg.f64 	%fd52, %fd51;
	fma.rn.f64 	%fd53, %fd38, %fd46, %fd52;
	fma.rn.f64 	%fd54, %fd38, %fd50, %fd53;
	fma.rn.f64 	%fd55, %fd40, %fd46, %fd54;
	add.f64 	%fd56, %fd51, %fd55;
	sub.f64 	%fd57, %fd51, %fd56;
	add.f64 	%fd58, %fd55, %fd57;
	add.f64 	%fd59, %fd20, %fd56;
	sub.f64 	%fd60, %fd20, %fd59;
	add.f64 	%fd61, %fd56, %fd60;
	add.f64 	%fd62, %fd58, %fd61;
	add.f64 	%fd63, %fd32, %fd62;
	add.f64 	%fd64, %fd59, %fd63;
	sub.f64 	%fd65, %fd59, %fd64;
	add.f64 	%fd66, %fd63, %fd65;
	xor.b32  	%r25, %r48, -2147483648;
	mov.b32 	%r26, 1127219200;
	mov.b64 	%fd67, {%r25, %r26};
	mov.b32 	%r27, -2147483648;
	mov.b64 	%fd68, {%r27, %r26};
	sub.f64 	%fd69, %fd67, %fd68;
	fma.rn.f64 	%fd70, %fd69, 0d3FE62E42FEFA39EF, %fd64;
	fma.rn.f64 	%fd71, %fd69, 0dBFE62E42FEFA39EF, %fd70;
	sub.f64 	%fd72, %fd71, %fd64;
	sub.f64 	%fd73, %fd66, %fd72;
	fma.rn.f64 	%fd74, %fd69, 0d3C7ABC9E3B39803F, %fd73;
	add.f64 	%fd75, %fd70, %fd74;
	sub.f64 	%fd76, %fd70, %fd75;
	add.f64 	%fd77, %fd74, %fd76;
	mov.f64 	%fd78, 0d4000000000000000;
	{
	.reg .b32 %temp; 
	mov.b64 	{%temp, %r28}, %fd78;
	}
	{
	.reg .b32 %temp; 
	mov.b64 	{%r29, %temp}, %fd78;
	}
	shl.b32 	%r30, %r28, 1;
	setp.gt.u32 	%p3, %r30, -33554433;
	and.b32  	%r31, %r28, -15728641;
	selp.b32 	%r32, %r31, %r28, %p3;
	mov.b64 	%fd79, {%r29, %r32};
	mul.rn.f64 	%fd80, %fd75, %fd79;
	neg.f64 	%fd81, %fd80;
	fma.rn.f64 	%fd82, %fd75, %fd79, %fd81;
	fma.rn.f64 	%fd83, %fd77, %fd79, %fd82;
	add.f64 	%fd4, %fd80, %fd83;
	sub.f64 	%fd84, %fd80, %fd4;
	add.f64 	%fd5, %fd83, %fd84;
	fma.rn.f64 	%fd85, %fd4, 0d3FF71547652B82FE, 0d4338000000000000;
	{
	.reg .b32 %temp; 
	mov.b64 	{%r13, %temp}, %fd85;
	}
	mov.f64 	%fd86, 0dC338000000000000;
	add.rn.f64 	%fd87, %fd85, %fd86;
	fma.rn.f64 	%fd88, %fd87, 0dBFE62E42FEFA39EF, %fd4;
	fma.rn.f64 	%fd89, %fd87, 0dBC7ABC9E3B39803F, %fd88;
	fma.rn.f64 	%fd90, %fd89, 0d3E5ADE1569CE2BDF, 0d3E928AF3FCA213EA;
	fma.rn.f64 	%fd91, %fd90, %fd89, 0d3EC71DEE62401315;
	fma.rn.f64 	%fd92, %fd91, %fd89, 0d3EFA01997C89EB71;
	fma.rn.f64 	%fd93, %fd92, %fd89, 0d3F2A01A014761F65;
	fma.rn.f64 	%fd94, %fd93, %fd89, 0d3F56C16C1852B7AF;
	fma.rn.f64 	%fd95, %fd94, %fd89, 0d3F81111111122322;
	fma.rn.f64 	%fd96, %fd95, %fd89, 0d3FA55555555502A1;
	fma.rn.f64 	%fd97, %fd96, %fd89, 0d3FC5555555555511;
	fma.rn.f64 	%fd98, %fd97, %fd89, 0d3FE000000000000B;
	fma.rn.f64 	%fd99, %fd98, %fd89, 0d3FF0000000000000;
	fma.rn.f64 	%fd100, %fd99, %fd89, 0d3FF0000000000000;
	{
	.reg .b32 %temp; 
	mov.b64 	{%r14, %temp}, %fd100;
	}
	{
	.reg .b32 %temp; 
	mov.b64 	{%temp, %r15}, %fd100;
	}
	shl.b32 	%r33, %r13, 20;
	add.s32 	%r34, %r33, %r15;
	mov.b64 	%fd108, {%r14, %r34};
	{
	.reg .b32 %temp; 
	mov.b64 	{%temp, %r35}, %fd4;
	}
	mov.b32 	%f2, %r35;
	abs.f32 	%f1, %f2;
	setp.lt.f32 	%p4, %f1, 0f4086232B;
	@%p4 bra 	$L__BB1_7;
	setp.lt.f64 	%p5, %fd4, 0d0000000000000000;
	add.f64 	%fd101, %fd4, 0d7FF0000000000000;
	selp.f64 	%fd108, 0d0000000000000000, %fd101, %p5;
	setp.geu.f32 	%p6, %f1, 0f40874800;
	@%p6 bra 	$L__BB1_7;
	shr.u32 	%r36, %r13, 31;
	add.s32 	%r37, %r13, %r36;
	shr.s32 	%r38, %r37, 1;
	shl.b32 	%r39, %r38, 20;
	add.s32 	%r40, %r15, %r39;
	mov.b64 	%fd102, {%r14, %r40};
	sub.s32 	%r41, %r13, %r38;
	shl.b32 	%r42, %r41, 20;
	add.s32 	%r43, %r42, 1072693248;
	mov.b32 	%r44, 0;
	mov.b64 	%fd103, {%r44, %r43};
	mul.f64 	%fd108, %fd103, %fd102;
$L__BB1_7:
	abs.f64 	%fd104, %fd108;
	setp.eq.f64 	%p7, %fd104, 0d7FF0000000000000;
	fma.rn.f64 	%fd105, %fd108, %fd5, %fd108;
	selp.f64 	%fd106, %fd108, %fd105, %p7;
	st.param.f64 	[func_retval0], %fd106;
	ret;

}


// ===== COMPILED SASS (sm_100) =====

	.target	sm_100

	.elftype	@"ET_EXEC"


//--------------------- .note.nv.tkinfo           --------------------------
	.section	.note.nv.tkinfo,"",@"SHT_NOTE"
	.sectionflags	@"SHF_NOTE_NV_TKINFO"
	.tkinfo
        /*0018*/ 	.word	0x00000002
        /*0030*/ 	.string	""
        /*0030*/ 	.string	"ptxas"
        /*0030*/ 	.string	"Cuda compilation tools, release 13.0, V13.0.88"
        /*0030*/ 	.string	"Build cuda_13.0.r13.0/compiler.36424714_0"
        /*0030*/ 	.string	"-arch sm_100 -m 64 "



//--------------------- .note.nv.cuinfo           --------------------------
	.section	.note.nv.cuinfo,"",@"SHT_NOTE"
	.sectionflags	@"SHF_NOTE_NV_CUINFO"
        /*0018*/ 	.short	0x0002
        /*001a*/ 	.short	0x0064
        /*001c*/ 	.short	0x0082
	.zero		2


//--------------------- .nv.info                  --------------------------
	.section	.nv.info,"",@"SHT_CUDA_INFO"
	.align	4


	//----- nvinfo : EIATTR_REGCOUNT
	.align		4
        /*0000*/ 	.byte	0x04, 0x2f
        /*0002*/ 	.short	(.L_1 - .L_0)
	.align		4
.L_0:
        /*0004*/ 	.word	index@(_Z8cuda_rmsPfS_S_iif)
        /*0008*/ 	.word	0x00000028


	//----- nvinfo : EIATTR_FRAME_SIZE
	.align		4
.L_1:
        /*000c*/ 	.byte	0x04, 0x11
        /*000e*/ 	.short	(.L_3 - .L_2)
	.align		4
.L_2:
        /*0010*/ 	.word	index@($_Z8cuda_rmsPfS_S_iif$__internal_accurate_pow)
        /*0014*/ 	.word	0x00000000


	//----- nvinfo : EIATTR_FRAME_SIZE
	.align		4
.L_3:
        /*0018*/ 	.byte	0x04, 0x11
        /*001a*/ 	.short	(.L_5 - .L_4)
	.align		4
.L_4:
        /*001c*/ 	.word	index@($__internal_1_$__cuda_sm20_sqrt_rn_f32_slowpath)
        /*0020*/ 	.word	0x00000000


	//----- nvinfo : EIATTR_FRAME_SIZE
	.align		4
.L_5:
        /*0024*/ 	.byte	0x04, 0x11
        /*0026*/ 	.short	(.L_7 - .L_6)
	.align		4
.L_6:
        /*0028*/ 	.word	index@($__internal_0_$__cuda_sm20_rcp_rn_f32_slowpath)
        /*002c*/ 	.word	0x00000000


	//----- nvinfo : EIATTR_FRAME_SIZE
	.align		4
.L_7:
        /*0030*/ 	.byte	0x04, 0x11
        /*0032*/ 	.short	(.L_9 - .L_8)
	.align		4
.L_8:
        /*0034*/ 	.word	index@(_Z8cuda_rmsPfS_S_iif)
        /*0038*/ 	.word	0x00000000


	//----- nvinfo : EIATTR_MIN_STACK_SIZE
	.align		4
.L_9:
        /*003c*/ 	.byte	0x04, 0x12
        /*003e*/ 	.short	(.L_11 - .L_10)
	.align		4
.L_10:
        /*0040*/ 	.word	index@(_Z8cuda_rmsPfS_S_iif)
        /*0044*/ 	.word	0x00000000
.L_11:


//--------------------- .nv.compat                --------------------------
	.section	.nv.compat,"",@"SHT_CUDA_COMPAT_INFO"
	.align	4
        /*0000*/ 	.byte	0x02, 0x09, 0x00, 0x00, 0x02, 0x02, 0x01, 0x00, 0x02, 0x05, 0x05, 0x00, 0x03, 0x07, 0x01, 0x01
        /*0010*/ 	.byte	0x02, 0x03, 0x00, 0x00, 0x02, 0x06, 0x01, 0x00, 0x04, 0x0b, 0x08, 0x00, 0x01, 0x00, 0x00, 0x00
        /*0020*/ 	.byte	0x00, 0x00, 0x00, 0x00


//--------------------- .nv.info._Z8cuda_rmsPfS_S_iif --------------------------
	.section	.nv.info._Z8cuda_rmsPfS_S_iif,"",@"SHT_CUDA_INFO"
	.sectionflags	@""
	.align	4


	//----- nvinfo : EIATTR_CUDA_API_VERSION
	.align		4
        /*0000*/ 	.byte	0x04, 0x37
        /*0002*/ 	.short	(.L_13 - .L_12)
.L_12:
        /*0004*/ 	.word	0x00000082


	//----- nvinfo : EIATTR_KPARAM_INFO
	.align		4
.L_13:
        /*0008*/ 	.byte	0x04, 0x17
        /*000a*/ 	.short	(.L_15 - .L_14)
.L_14:
        /*000c*/ 	.word	0x00000000
        /*0010*/ 	.short	0x0005
        /*0012*/ 	.short	0x0020
        /*0014*/ 	.byte	0x00, 0xf0, 0x11, 0x00


	//----- nvinfo : EIATTR_KPARAM_INFO
	.align		4
.L_15:
        /*0018*/ 	.byte	0x04, 0x17
        /*001a*/ 	.short	(.L_17 - .L_16)
.L_16:
        /*001c*/ 	.word	0x00000000
        /*0020*/ 	.short	0x0004
        /*0022*/ 	.short	0x001c
        /*0024*/ 	.byte	0x00, 0xf0, 0x11, 0x00


	//----- nvinfo : EIATTR_KPARAM_INFO
	.align		4
.L_17:
        /*0028*/ 	.byte	0x04, 0x17
        /*002a*/ 	.short	(.L_19 - .L_18)
.L_18:
        /*002c*/ 	.word	0x00000000
        /*0030*/ 	.short	0x0003
        /*0032*/ 	.short	0x0018
        /*0034*/ 	.byte	0x00, 0xf0, 0x11, 0x00


	//----- nvinfo : EIATTR_KPARAM_INFO
	.align		4
.L_19:
        /*0038*/ 	.byte	0x04, 0x17
        /*003a*/ 	.short	(.L_21 - .L_20)
.L_20:
        /*003c*/ 	.word	0x00000000
        /*0040*/ 	.short	0x0002
        /*0042*/ 	.short	0x0010
        /*0044*/ 	.byte	0x00, 0xf5, 0x21, 0x00


	//----- nvinfo : EIATTR_KPARAM_INFO
	.align		4
.L_21:
        /*0048*/ 	.byte	0x04, 0x17
        /*004a*/ 	.short	(.L_23 - .L_22)
.L_22:
        /*004c*/ 	.word	0x00000000
        /*0050*/ 	.short	0x0001
        /*0052*/ 	.short	0x0008
        /*0054*/ 	.byte	0x00, 0xf5, 0x21, 0x00


	//----- nvinfo : EIATTR_KPARAM_INFO
	.align		4
.L_23:
        /*0058*/ 	.byte	0x04, 0x17
        /*005a*/ 	.short	(.L_25 - .L_24)
.L_24:
        /*005c*/ 	.word	0x00000000
        /*0060*/ 	.short	0x0000
        /*0062*/ 	.short	0x0000
        /*0064*/ 	.byte	0x00, 0xf5, 0x21, 0x00


	//----- nvinfo : EIATTR_SPARSE_MMA_MASK
	.align		4
.L_25:
        /*0068*/ 	.byte	0x03, 0x50
        /*006a*/ 	.short	0x0000


	//----- nvinfo : EIATTR_MAXREG_COUNT
	.align		4
        /*006c*/ 	.byte	0x03, 0x1b
        /*006e*/ 	.short	0x00ff


	//----- nvinfo : EIATTR_NUM_BARRIERS
	.align		4
        /*0070*/ 	.byte	0x02, 0x4c
        /*0072*/ 	.byte	0x01
	.zero		1


	//----- nvinfo : EIATTR_MERCURY_ISA_VERSION
	.align		4
        /*0074*/ 	.byte	0x03, 0x5f
        /*0076*/ 	.short	0x0101


	//----- nvinfo : EIATTR_COOP_GROUP_MASK_REGIDS
	.align		4
        /*0078*/ 	.byte	0x04, 0x29
        /*007a*/ 	.short	(.L_27 - .L_26)


	//   ....[0]....
.L_26:
        /*007c*/ 	.word	0xffffffff


	//   ....[1]....
        /*0080*/ 	.word	0xffffffff


	//   ....[2]....
        /*0084*/ 	.word	0xffffffff


	//   ....[3]....
        /*0088*/ 	.word	0xffffffff


	//   ....[4]....
        /*008c*/ 	.word	0xffffffff


	//----- nvinfo : EIATTR_COOP_GROUP_INSTR_OFFSETS
	.align		4
.L_27:
        /*0090*/ 	.byte	0x04, 0x28
        /*0092*/ 	.short	(.L_29 - .L_28)


	//   ....[0]....
.L_28:
        /*0094*/ 	.word	0x00001a30


	//   ....[1]....
        /*0098*/ 	.word	0x00001a80


	//   ....[2]....
        /*009c*/ 	.word	0x00001aa0


	//   ....[3]....
        /*00a0*/ 	.word	0x00001ac0


	//   ....[4]....
        /*00a4*/ 	.word	0x00001ae0


	//----- nvinfo : EIATTR_VRC_CTA_INIT_COUNT
	.align		4
.L_29:
        /*00a8*/ 	.byte	0x02, 0x4a
	.zero		1
	.zero		1


	//----- nvinfo : EIATTR_EXIT_INSTR_OFFSETS
	.align		4
        /*00ac*/ 	.byte	0x04, 0x1c
        /*00ae*/ 	.short	(.L_31 - .L_30)


	//   ....[0]....
.L_30:
        /*00b0*/ 	.word	0x00001e30


	//   ....[1]....
        /*00b4*/ 	.word	0x000025a0


	//   ....[2]....
        /*00b8*/ 	.word	0x00002840


	//   ....[3]....
        /*00bc*/ 	.word	0x00002de0


	//   ....[4]....
        /*00c0*/ 	.word	0x00002e00


	//   ....[5]....
        /*00c4*/ 	.word	0x00002ea0


	//----- nvinfo : EIATTR_CRS_STACK_SIZE
	.align		4
.L_31:
        /*00c8*/ 	.byte	0x04, 0x1e
        /*00ca*/ 	.short	(.L_33 - .L_32)
.L_32:
        /*00cc*/ 	.word	0x00000000


	//----- nvinfo : EIATTR_CBANK_PARAM_SIZE
	.align		4
.L_33:
        /*00d0*/ 	.byte	0x03, 0x19
        /*00d2*/ 	.short	0x0024


	//----- nvinfo : EIATTR_PARAM_CBANK
	.align		4
        /*00d4*/ 	.byte	0x04, 0x0a
        /*00d6*/ 	.short	(.L_35 - .L_34)
	.align		4
.L_34:
        /*00d8*/ 	.word	index@(.nv.constant0._Z8cuda_rmsPfS_S_iif)
        /*00dc*/ 	.short	0x0380
        /*00de*/ 	.short	0x0024


	//----- nvinfo : EIATTR_SW_WAR
	.align		4
.L_35:
        /*00e0*/ 	.byte	0x04, 0x36
        /*00e2*/ 	.short	(.L_37 - .L_36)
.L_36:
        /*00e4*/ 	.word	0x00000008
.L_37:


//--------------------- .nv.callgraph             --------------------------
	.section	.nv.callgraph,"",@"SHT_CUDA_CALLGRAPH"
	.align	4
	.sectionentsize	8
	.align		4
        /*0000*/ 	.word	0x00000000
	.align		4
        /*0004*/ 	.word	0xffffffff
	.align		4
        /*0008*/ 	.word	0x00000000
	.align		4
        /*000c*/ 	.word	0xfffffffe
	.align		4
        /*0010*/ 	.word	0x00000000
	.align		4
        /*0014*/ 	.word	0xfffffffd
	.align		4
        /*0018*/ 	.word	0x00000000
	.align		4
        /*001c*/ 	.word	0xfffffffc


//--------------------- .text._Z8cuda_rmsPfS_S_iif --------------------------
	.section	.text._Z8cuda_rmsPfS_S_iif,"ax",@progbits
	.align	128
        .global         _Z8cuda_rmsPfS_S_iif
        .type           _Z8cuda_rmsPfS_S_iif,@function
        .size           _Z8cuda_rmsPfS_S_iif,(.L_x_89 - _Z8cuda_rmsPfS_S_iif)
        .other          _Z8cuda_rmsPfS_S_iif,@"STO_CUDA_ENTRY STV_DEFAULT"
_Z8cuda_rmsPfS_S_iif:
.text._Z8cuda_rmsPfS_S_iif:
[----:B------:R-:W-:Y:S01]  /*0000*/  LDC R1, c[0x0][0x37c] ;  /* 0x0000df00ff017b82 */ /* 0x000fe20000000800 */
[----:B------:R-:W0:Y:S01]  /*0010*/  LDCU UR4, c[0x0][0x39c] ;  /* 0x00007380ff0477ac */ /* 0x000e220008000800 */
[----:B------:R-:W1:Y:S06]  /*0020*/  S2R R0, SR_TID.X ;  /* 0x0000000000007919 */ /* 0x000e6c0000002100 */
[----:B------:R-:W2:Y:S01]  /*0030*/  S2UR UR5, SR_CgaCtaId ;  /* 0x00000000000579c3 */ /* 0x000ea20000008800 */
[----:B------:R-:W-:Y:S01]  /*0040*/  BSSY.RECONVERGENT B0, `(.L_x_0) ;  /* 0x00000cf000007945 */ /* 0x000fe20003800200 */
[----:B------:R-:W3:Y:S06]  /*0050*/  LDCU.64 UR6, c[0x0][0x358] ;  /* 0x00006b00ff0677ac */ /* 0x000eec0008000a00 */
[----:B------:R-:W4:Y:S01]  /*0060*/  S2UR UR8, SR_CTAID.X ;  /* 0x00000000000879c3 */ /* 0x000f220000002500 */
[----:B0-----:R-:W-:Y:S01]  /*0070*/  IMAD.U32 R3, RZ, RZ, UR4 ;  /* 0x00000004ff037e24 */ /* 0x001fe2000f8e00ff */
[----:B------:R-:W-:-:S03]  /*0080*/  UMOV UR4, 0x400 ;  /* 0x0000040000047882 */ /* 0x000fc60000000000 */
[C---:B------:R-:W-:Y:S01]  /*0090*/  VIADD R4, R3.reuse, 0x3 ;  /* 0x0000000303047836 */ /* 0x040fe20000000000 */
[----:B------:R-:W-:Y:S02]  /*00a0*/  ISETP.GE.AND P0, PT, R3, 0x20, PT ;  /* 0x000000200300780c */ /* 0x000fe40003f06270 */
[----:B------:R-:W-:Y:S01]  /*00b0*/  SHF.R.S32.HI R2, RZ, 0x1f, R3 ;  /* 0x0000001fff027819 */ /* 0x000fe20000011403 */
[----:B--2---:R-:W-:Y:S01]  /*00c0*/  ULEA UR4, UR5, UR4, 0x18 ;  /* 0x0000000405047291 */ /* 0x004fe2000f8ec0ff */
[----:B------:R-:W-:Y:S02]  /*00d0*/  SHF.R.S32.HI R5, RZ, 0x1f, R4 ;  /* 0x0000001fff057819 */ /* 0x000fe40000011404 */
[----:B------:R-:W-:Y:S02]  /*00e0*/  LEA.HI R6, R2, R3, RZ, 0x2 ;  /* 0x0000000302067211 */ /* 0x000fe400078f10ff */
[----:B------:R-:W-:Y:S02]  /*00f0*/  LEA.HI R5, R5, R4, RZ, 0x2 ;  /* 0x0000000405057211 */ /* 0x000fe400078f10ff */
[----:B-1----:R-:W-:-:S02]  /*0100*/  LEA R2, R0, UR4, 0x2 ;  /* 0x0000000400027c11 */ /* 0x002fc4000f8e10ff */
[----:B------:R-:W-:Y:S02]  /*0110*/  LOP3.LUT R6, R6, 0xfffffffc, RZ, 0xc0, !PT ;  /* 0xfffffffc06067812 */ /* 0x000fe400078ec0ff */
[----:B------:R-:W-:Y:S01]  /*0120*/  SHF.R.S32.HI R31, RZ, 0x2, R5 ;  /* 0x00000002ff1f7819 */ /* 0x000fe20000011405 */
[----:B------:R-:W-:Y:S01]  /*0130*/  IMAD R28, R3, 0x4, R2 ;  /* 0x00000004031c7824 */ /* 0x000fe200078e0202 */
[----:B------:R-:W-:Y:S01]  /*0140*/  IADD3 R29, PT, PT, -R6, R3, RZ ;  /* 0x00000003061d7210 */ /* 0x000fe20007ffe1ff */
[----:B---34-:R-:W-:Y:S06]  /*0150*/  @!P0 BRA `(.L_x_1) ;  /* 0x0000000800c88947 */ /* 0x018fec0003800000 */
[----:B------:R-:W-:-:S13]  /*0160*/  ISETP.GE.AND P0, PT, R0, R31, PT ;  /* 0x0000001f0000720c */ /* 0x000fda0003f06270 */
[----:B------:R-:W-:Y:S05]  /*0170*/  @P0 BRA `(.L_x_2) ;  /* 0x0000000800ec0947 */ /* 0x000fea0003800000 */
[----:B------:R-:W-:-:S13]  /*0180*/  ISETP.GE.AND P0, PT, R29, 0x1, PT ;  /* 0x000000011d00780c */ /* 0x000fda0003f06270 */
[----:B------:R-:W-:Y:S05]  /*0190*/  @!P0 BRA `(.L_x_3) ;  /* 0x00000004004c8947 */ /* 0x000fea0003800000 */
[----:B------:R-:W-:Y:S01]  /*01a0*/  BSSY.RECONVERGENT B1, `(.L_x_4) ;  /* 0x0000051000017945 */ /* 0x000fe20003800200 */
[----:B------:R-:W-:-:S07]  /*01b0*/  IMAD.MOV.U32 R12, RZ, RZ, R0 ;  /* 0x000000ffff0c7224 */ /* 0x000fce00078e0000 */
.L_x_12:
[----:B0-----:R-:W0:Y:S01]  /*01c0*/  LDCU UR5, c[0x0][0x39c] ;  /* 0x00007380ff0577ac */ /* 0x001e220008000800 */
[----:B----4-:R-:W-:Y:S01]  /*01d0*/  IMAD.SHL.U32 R6, R12, 0x4, RZ ;  /* 0x000000040c067824 */ /* 0x010fe200078e00ff */
[----:B------:R-:W-:Y:S03]  /*01e0*/  BSSY.RECONVERGENT B2, `(.L_x_5) ;  /* 0x0000049000027945 */ /* 0x000fe60003800200 */
[----:B------:R-:W-:Y:S01]  /*01f0*/  VIADD R4, R6, 0x4 ;  /* 0x0000000406047836 */ /* 0x000fe20000000000 */
[----:B0-----:R-:W-:-:S04]  /*0200*/  MOV R3, UR5 ;  /* 0x0000000500037c02 */ /* 0x001fc80008000f00 */
[----:B------:R-:W-:-:S13]  /*0210*/  ISETP.GT.AND P0, PT, R4, R3, PT ;  /* 0x000000030400720c */ /* 0x000fda0003f04270 */
[----:B-123--:R-:W-:Y:S05]  /*0220*/  @P0 BRA `(.L_x_6) ;  /* 0x0000000000300947 */ /* 0x00efea0003800000 */
[----:B------:R-:W0:Y:S01]  /*0230*/  LDC.64 R4, c[0x0][0x380] ;  /* 0x0000e000ff047b82 */ /* 0x000e220000000a00 */
[----:B------:R-:W-:-:S07]  /*0240*/  IMAD R7, R3, UR8, R6 ;  /* 0x0000000803077c24 */ /* 0x000fce000f8e0206 */
[----:B------:R-:W1:Y:S01]  /*0250*/  LDC.64 R8, c[0x0][0x390] ;  /* 0x0000e400ff087b82 */ /* 0x000e620000000a00 */
[----:B0-----:R-:W-:-:S04]  /*0260*/  IMAD.WIDE.U32 R4, R7, 0x4, R4 ;  /* 0x0000000407047825 */ /* 0x001fc800078e0004 */
[----:B-1----:R-:W-:Y:S02]  /*0270*/  IMAD.WIDE.U32 R8, R6, 0x4, R8 ;  /* 0x0000000406087825 */ /* 0x002fe400078e0008 */
[----:B------:R-:W2:Y:S04]  /*0280*/  LDG.E.128 R4, desc[UR6][R4.64] ;  /* 0x0000000604047981 */ /* 0x000ea8000c1e1d00 */
[----:B------:R-:W3:Y:S01]  /*0290*/  LDG.E.128 R8, desc[UR6][R8.64] ;  /* 0x0000000608087981 */ /* 0x000ee2000c1e1d00 */
[----:B------:R-:W-:-:S05]  /*02a0*/  LEA R14, R12, UR4, 0x4 ;  /* 0x000000040c0e7c11 */ /* 0x000fca000f8e20ff */
[----:B------:R-:W-:Y:S01]  /*02b0*/  IMAD R13, R3, 0x4, R14 ;  /* 0x00000004030d7824 */ /* 0x000fe200078e020e */
[----:B--2---:R4:W-:Y:S04]  /*02c0*/  STS.128 [R14], R4 ;  /* 0x000000040e007388 */ /* 0x0049e80000000c00 */
[----:B---3--:R4:W-:Y:S01]  /*02d0*/  STS.128 [R13], R8 ;  /* 0x000000080d007388 */ /* 0x0089e20000000c00 */
[----:B------:R-:W-:Y:S05]  /*02e0*/  BRA `(.L_x_7) ;  /* 0x0000000000e07947 */ /* 0x000fea0003800000 */
.L_x_6:
[----:B------:R-:W0:Y:S01]  /*02f0*/  LDC.64 R4, c[0x0][0x390] ;  /* 0x0000e400ff047b82 */ /* 0x000e220000000a00 */
[----:B------:R-:W-:Y:S01]  /*0300*/  ISETP.GT.AND P0, PT, R29, RZ, PT ;  /* 0x000000ff1d00720c */ /* 0x000fe20003f04270 */
[----:B------:R-:W-:-:S12]  /*0310*/  IMAD.MOV.U32 R7, RZ, RZ, RZ ;  /* 0x000000ffff077224 */ /* 0x000fd800078e00ff */
[----:B------:R-:W-:Y:S05]  /*0320*/  @!P0 BRA `(.L_x_8) ;  /* 0x0000000000b08947 */ /* 0x000fea0003800000 */
[----:B------:R-:W-:Y:S01]  /*0330*/  IMAD.IADD R8, R29, 0x1, -R7 ;  /* 0x000000011d087824 */ /* 0x000fe200078e0a07 */
[----:B------:R-:W-:-:S04]  /*0340*/  PLOP3.LUT P0, PT, PT, PT, PT, 0x80, 0x8 ;  /* 0x000000000008781c */ /* 0x000fc80003f0f070 */
[----:B------:R-:W-:-:S13]  /*0350*/  ISETP.GT.AND P1, PT, R8, 0x3, PT ;  /* 0x000000030800780c */ /* 0x000fda0003f24270 */
[----:B------:R-:W-:Y:S05]  /*0360*/  @!P1 BRA `(.L_x_9) ;  /* 0x00000000005c9947 */ /* 0x000fea0003800000 */
[----:B------:R-:W1:Y:S01]  /*0370*/  LDC.64 R8, c[0x0][0x390] ;  /* 0x0000e400ff087b82 */ /* 0x000e620000000a00 */
[----:B------:R-:W-:Y:S02]  /*0380*/  PLOP3.LUT P0, PT, PT, PT, PT, 0x8, 0x80 ;  /* 0x000000000080781c */ /* 0x000fe40003f0e170 */
[----:B------:R-:W-:-:S11]  /*0390*/  IADD3 R20, PT, PT, R29, -0x3, RZ ;  /* 0xfffffffd1d147810 */ /* 0x000fd60007ffe0ff */
.L_x_10:
[C-C-:B------:R-:W-:Y:S01]  /*03a0*/  IADD3 R17, PT, PT, R6.reuse, 0x1, R7.reuse ;  /* 0x0000000106117810 */ /* 0x140fe20007ffe007 */
[C-C-:B--2---:R-:W-:Y:S01]  /*03b0*/  IMAD.IADD R13, R6.reuse, 0x1, R7.reuse ;  /* 0x00000001060d7824 */ /* 0x144fe200078e0207 */
[C-C-:B------:R-:W-:Y:S02]  /*03c0*/  IADD3 R19, PT, PT, R6.reuse, 0x2, R7.reuse ;  /* 0x0000000206137810 */ /* 0x140fe40007ffe007 */
[----:B------:R-:W-:Y:S01]  /*03d0*/  IADD3 R11, PT, PT, R6, 0x3, R7 ;  /* 0x00000003060b7810 */ /* 0x000fe20007ffe007 */
[----:B-1----:R-:W-:-:S04]  /*03e0*/  IMAD.WIDE.U32 R14, R13, 0x4, R8 ;  /* 0x000000040d0e7825 */ /* 0x002fc800078e0008 */
[--C-:B------:R-:W-:Y:S02]  /*03f0*/  IMAD.WIDE.U32 R16, R17, 0x4, R8.reuse ;  /* 0x0000000411107825 */ /* 0x100fe400078e0008 */
[----:B------:R-:W2:Y:S02]  /*0400*/  LDG.E R14, desc[UR6][R14.64] ;  /* 0x000000060e0e7981 */ /* 0x000ea4000c1e1900 */
[--C-:B------:R-:W-:Y:S02]  /*0410*/  IMAD.WIDE.U32 R18, R19, 0x4, R8.reuse ;  /* 0x0000000413127825 */ /* 0x100fe400078e0008 */
[----:B------:R-:W3:Y:S02]  /*0420*/  LDG.E R16, desc[UR6][R16.64] ;  /* 0x0000000610107981 */ /* 0x000ee4000c1e1900 */
[----:B------:R-:W-:Y:S02]  /*0430*/  IMAD.WIDE.U32 R10, R11, 0x4, R8 ;  /* 0x000000040b0a7825 */ /* 0x000fe400078e0008 */
[----:B------:R-:W4:Y:S04]  /*0440*/  LDG.E R18, desc[UR6][R18.64] ;  /* 0x0000000612127981 */ /* 0x000f28000c1e1900 */
[----:B------:R-:W5:Y:S01]  /*0450*/  LDG.E R10, desc[UR6][R10.64] ;  /* 0x000000060a0a7981 */ /* 0x000f62000c1e1900 */
[----:B------:R-:W-:Y:S01]  /*0460*/  LEA R13, R13, UR4, 0x2 ;  /* 0x000000040d0d7c11 */ /* 0x000fe2000f8e10ff */
[----:B------:R-:W-:-:S05]  /*0470*/  VIADD R7, R7, 0x4 ;  /* 0x0000000407077836 */ /* 0x000fca0000000000 */
[----:B------:R-:W-:Y:S01]  /*0480*/  ISETP.GE.AND P1, PT, R7, R20, PT ;  /* 0x000000140700720c */ /* 0x000fe20003f26270 */
[----:B--2---:R2:W-:Y:S04]  /*0490*/  STS [R13], R14 ;  /* 0x0000000e0d007388 */ /* 0x0045e80000000800 */
[----:B---3--:R2:W-:Y:S04]  /*04a0*/  STS [R13+0x4], R16 ;  /* 0x000004100d007388 */ /* 0x0085e80000000800 */
[----:B----4-:R2:W-:Y:S04]  /*04b0*/  STS [R13+0x8], R18 ;  /* 0x000008120d007388 */ /* 0x0105e80000000800 */
[----:B-----5:R2:W-:Y:S01]  /*04c0*/  STS [R13+0xc], R10 ;  /* 0x00000c0a0d007388 */ /* 0x0205e20000000800 */
[----:B------:R-:W-:Y:S05]  /*04d0*/  @!P1 BRA `(.L_x_10) ;  /* 0xfffffffc00b09947 */ /* 0x000fea000383ffff */
.L_x_9:
[----:B------:R-:W-:-:S05]  /*04e0*/  IMAD.IADD R8, R29, 0x1, -R7 ;  /* 0x000000011d087824 */ /* 0x000fca00078e0a07 */
[----:B------:R-:W-:-:S13]  /*04f0*/  ISETP.GT.AND P1, PT, R8, 0x1, PT ;  /* 0x000000010800780c */ /* 0x000fda0003f24270 */
[----:B------:R-:W-:Y:S05]  /*0500*/  @!P1 BRA `(.L_x_11) ;  /* 0x0000000000309947 */ /* 0x000fea0003800000 */
[----:B--2---:R-:W1:Y:S01]  /*0510*/  LDC.64 R10, c[0x0][0x390] ;  /* 0x0000e400ff0a7b82 */ /* 0x004e620000000a00 */
[C---:B------:R-:W-:Y:S02]  /*0520*/  IADD3 R13, PT, PT, R6.reuse, R7, RZ ;  /* 0x00000007060d7210 */ /* 0x040fe40007ffe0ff */
[----:B------:R-:W-:-:S03]  /*0530*/  IADD3 R15, PT, PT, R6, 0x1, R7 ;  /* 0x00000001060f7810 */ /* 0x000fc60007ffe007 */
[----:B-1----:R-:W-:-:S04]  /*0540*/  IMAD.WIDE.U32 R8, R13, 0x4, R10 ;  /* 0x000000040d087825 */ /* 0x002fc800078e000a */
[----:B------:R-:W-:Y:S02]  /*0550*/  IMAD.WIDE.U32 R10, R15, 0x4, R10 ;  /* 0x000000040f0a7825 */ /* 0x000fe400078e000a */
[----:B------:R-:W2:Y:S04]  /*0560*/  LDG.E R8, desc[UR6][R8.64] ;  /* 0x0000000608087981 */ /* 0x000ea8000c1e1900 */
[----:B------:R-:W3:Y:S01]  /*0570*/  LDG.E R10, desc[UR6][R10.64] ;  /* 0x000000060a0a7981 */ /* 0x000ee2000c1e1900 */
[----:B------:R-:W-:Y:S01]  /*0580*/  LEA R13, R13, UR4, 0x2 ;  /* 0x000000040d0d7c11 */ /* 0x000fe2000f8e10ff */
[----:B------:R-:W-:Y:S01]  /*0590*/  VIADD R7, R7, 0x2 ;  /* 0x0000000207077836 */ /* 0x000fe20000000000 */
[----:B------:R-:W-:-:S03]  /*05a0*/  PLOP3.LUT P0, PT, PT, PT, PT, 0x8, 0x80 ;  /* 0x000000000080781c */ /* 0x000fc60003f0e170 */
[----:B--2---:R1:W-:Y:S04]  /*05b0*/  STS [R13], R8 ;  /* 0x000000080d007388 */ /* 0x0043e80000000800 */
[----:B---3--:R1:W-:Y:S06]  /*05c0*/  STS [R13+0x4], R10 ;  /* 0x0000040a0d007388 */ /* 0x0083ec0000000800 */
.L_x_11:
[----:B------:R-:W-:-:S13]  /*05d0*/  ISETP.NE.OR P0, PT, R7, R29, P0 ;  /* 0x0000001d0700720c */ /* 0x000fda0000705670 */
[----:B------:R-:W-:Y:S05]  /*05e0*/  @!P0 BRA `(.L_x_7) ;  /* 0x0000000000208947 */ /* 0x000fea0003800000 */
.L_x_8:
[----:B---3--:R-:W-:-:S04]  /*05f0*/  IMAD.IADD R11, R6, 0x1, R7 ;  /* 0x00000001060b7824 */ /* 0x008fc800078e0207 */
[----:B01----:R-:W-:-:S06]  /*0600*/  IMAD.WIDE.U32 R8, R11, 0x4, R4 ;  /* 0x000000040b087825 */ /* 0x003fcc00078e0004 */
[----:B------:R-:W3:Y:S01]  /*0610*/  LDG.E R8, desc[UR6][R8.64] ;  /* 0x0000000608087981 */ /* 0x000ee2000c1e1900 */
[----:B------:R-:W-:Y:S01]  /*0620*/  LEA R11, R11, UR4, 0x2 ;  /* 0x000000040b0b7c11 */ /* 0x000fe2000f8e10ff */
[----:B------:R-:W-:-:S05]  /*0630*/  VIADD R7, R7, 0x1 ;  /* 0x0000000107077836 */ /* 0x000fca0000000000 */
[----:B------:R-:W-:Y:S01]  /*0640*/  ISETP.NE.AND P0, PT, R7, R29, PT ;  /* 0x0000001d0700720c */ /* 0x000fe20003f05270 */
[----:B---3--:R3:W-:-:S12]  /*0650*/  STS [R11], R8 ;  /* 0x000000080b007388 */ /* 0x0087d80000000800 */
[----:B------:R-:W-:Y:S05]  /*0660*/  @P0 BRA `(.L_x_8) ;  /* 0xfffffffc00e00947 */ /* 0x000fea000383ffff */
.L_x_7:
[----:B------:R-:W-:Y:S05]  /*0670*/  BSYNC.RECONVERGENT B2 ;  /* 0x0000000000027941 */ /* 0x000fea0003800200 */
.L_x_5:
[----:B------:R-:W-:-:S04]  /*0680*/  IADD3 R12, PT, PT, R12, 0x20, RZ ;  /* 0x000000200c0c7810 */ /* 0x000fc80007ffe0ff */
[----:B------:R-:W-:-:S13]  /*0690*/  ISETP.GE.AND P0, PT, R12, R31, PT ;  /* 0x0000001f0c00720c */ /* 0x000fda0003f06270 */
[----:B------:R-:W-:Y:S05]  /*06a0*/  @!P0 BRA `(.L_x_12) ;  /* 0xfffffff800c48947 */ /* 0x000fea000383ffff */
[----:B------:R-:W-:Y:S05]  /*06b0*/  BSYNC.RECONVERGENT B1 ;  /* 0x0000000000017941 */ /* 0x000fea0003800200 */
.L_x_4:
[----:B------:R-:W-:Y:S05]  /*06c0*/  BRA `(.L_x_2) ;  /* 0x0000000400987947 */ /* 0x000fea0003800000 */
.L_x_3:
[----:B------:R-:W-:Y:S01]  /*06d0*/  LOP3.LUT R4, RZ, R0, RZ, 0x33, !PT ;  /* 0x00000000ff047212 */ /* 0x000fe200078e33ff */
[----:B------:R-:W-:Y:S01]  /*06e0*/  BSSY.RECONVERGENT B1, `(.L_x_13) ;  /* 0x000001f000017945 */ /* 0x000fe20003800200 */
[----:B------:R-:W-:-:S03]  /*06f0*/  IMAD.MOV.U32 R30, RZ, RZ, R0 ;  /* 0x000000ffff1e7224 */ /* 0x000fc600078e0000 */
[----:B------:R-:W-:-:S05]  /*0700*/  IMAD.IADD R4, R31, 0x1, R4 ;  /* 0x000000011f047824 */ /* 0x000fca00078e0204 */
[C---:B------:R-:W-:Y:S02]  /*0710*/  LOP3.LUT R5, R4.reuse, 0x60, RZ, 0xc0, !PT ;  /* 0x0000006004057812 */ /* 0x040fe400078ec0ff */
[----:B------:R-:W-:Y:S02]  /*0720*/  ISETP.GE.U32.AND P1, PT, R4, 0x60, PT ;  /* 0x000000600400780c */ /* 0x000fe40003f26070 */
[----:B------:R-:W-:-:S13]  /*0730*/  ISETP.NE.AND P0, PT, R5, 0x60, PT ;  /* 0x000000600500780c */ /* 0x000fda0003f05270 */
[----:B------:R-:W-:Y:S05]  /*0740*/  @!P0 BRA `(.L_x_14) ;  /* 0x0000000000608947 */ /* 0x000fea0003800000 */
[----:B------:R-:W0:Y:S01]  /*0750*/  LDC R16, c[0x0][0x39c] ;  /* 0x0000e700ff107b82 */ /* 0x000e220000000800 */
[----:B------:R-:W-:Y:S01]  /*0760*/  LEA.HI R3, R4, 0x1, RZ, 0x1b ;  /* 0x0000000104037811 */ /* 0x000fe200078fd8ff */
[----:B------:R-:W-:Y:S01]  /*0770*/  IMAD.MOV.U32 R12, RZ, RZ, RZ ;  /* 0x000000ffff0c7224 */ /* 0x000fe200078e00ff */
[----:B------:R-:W-:Y:S02]  /*0780*/  MOV R30, R0 ;  /* 0x00000000001e7202 */ /* 0x000fe40000000f00 */
[----:B------:R-:W-:-:S07]  /*0790*/  LOP3.LUT R15, R3, 0x3, RZ, 0xc0, !PT ;  /* 0x00000003030f7812 */ /* 0x000fce00078ec0ff */
.L_x_15:
[----:B-1----:R-:W-:Y:S02]  /*07a0*/  IMAD.SHL.U32 R6, R30, 0x4, RZ ;  /* 0x000000041e067824 */ /* 0x002fe400078e00ff */
[----:B0-----:R-:W-:Y:S02]  /*07b0*/  IMAD.MOV.U32 R3, RZ, RZ, R16 ;  /* 0x000000ffff037224 */ /* 0x001fe400078e0010 */
[----:B------:R-:W-:-:S05]  /*07c0*/  VIADD R4, R6, 0x4 ;  /* 0x0000000406047836 */ /* 0x000fca0000000000 */
[----:B------:R-:W-:-:S13]  /*07d0*/  ISETP.GT.AND P0, PT, R4, R3, PT ;  /* 0x000000030400720c */ /* 0x000fda0003f04270 */
[----:B------:R-:W0:Y:S01]  /*07e0*/  @!P0 LDC.64 R4, c[0x0][0x380] ;  /* 0x0000e000ff048b82 */ /* 0x000e220000000a00 */
[----:B------:R-:W-:-:S07]  /*07f0*/  @!P0 IMAD R7, R3, UR8, R6 ;  /* 0x0000000803078c24 */ /* 0x000fce000f8e0206 */
[----:B------:R-:W1:Y:S01]  /*0800*/  @!P0 LDC.64 R8, c[0x0][0x390] ;  /* 0x0000e400ff088b82 */ /* 0x000e620000000a00 */
[----:B0-----:R-:W-:-:S04]  /*0810*/  @!P0 IMAD.WIDE.U32 R4, R7, 0x4, R4 ;  /* 0x0000000407048825 */ /* 0x001fc800078e0004 */
[----:B-1----:R-:W-:Y:S02]  /*0820*/  @!P0 IMAD.WIDE.U32 R8, R6, 0x4, R8 ;  /* 0x0000000406088825 */ /* 0x002fe400078e0008 */
[----:B------:R-:W2:Y:S04]  /*0830*/  @!P0 LDG.E.128 R4, desc[UR6][R4.64] ;  /* 0x0000000604048981 */ /* 0x000ea8000c1e1d00 */
[----:B------:R-:W3:Y:S01]  /*0840*/  @!P0 LDG.E.128 R8, desc[UR6][R8.64] ;  /* 0x0000000608088981 */ /* 0x000ee2000c1e1d00 */
[----:B------:R-:W-:Y:S01]  /*0850*/  @!P0 LEA R14, R30, UR4, 0x4 ;  /* 0x000000041e0e8c11 */ /* 0x000fe2000f8e20ff */
[----:B------:R-:W-:Y:S02]  /*0860*/  VIADD R12, R12, 0x1 ;  /* 0x000000010c0c7836 */ /* 0x000fe40000000000 */
[----:B------:R-:W-:Y:S01]  /*0870*/  VIADD R30, R30, 0x20 ;  /* 0x000000201e1e7836 */ /* 0x000fe20000000000 */
[----:B------:R-:W-:Y:S01]  /*0880*/  @!P0 LEA R13, R3, R14, 0x2 ;  /* 0x0000000e030d8211 */ /* 0x000fe200078e10ff */
[----:B--2---:R1:W-:Y:S04]  /*0890*/  @!P0 STS.128 [R14], R4 ;  /* 0x000000040e008388 */ /* 0x0043e80000000c00 */
[----:B---3--:R1:W-:Y:S01]  /*08a0*/  @!P0 STS.128 [R13], R8 ;  /* 0x000000080d008388 */ /* 0x0083e20000000c00 */
[----:B------:R-:W-:-:S13]  /*08b0*/  ISETP.NE.AND P0, PT, R12, R15, PT ;  /* 0x0000000f0c00720c */ /* 0x000fda0003f05270 */
[----:B------:R-:W-:Y:S05]  /*08c0*/  @P0 BRA `(.L_x_15) ;  /* 0xfffffffc00b40947 */ /* 0x000fea000383ffff */
.L_x_14:
[----:B------:R-:W-:Y:S05]  /*08d0*/  BSYNC.RECONVERGENT B1 ;  /* 0x0000000000017941 */ /* 0x000fea0003800200 */
.L_x_13:
[----:B------:R-:W-:Y:S05]  /*08e0*/  @!P1 BRA `(.L_x_2) ;  /* 0x0000000400109947 */ /* 0x000fea0003800000 */
[----:B------:R-:W0:Y:S01]  /*08f0*/  LDC R3, c[0x0][0x39c] ;  /* 0x0000e700ff037b82 */ /* 0x000e220000000800 */
[----:B------:R-:W-:Y:S01]  /*0900*/  BSSY.RECONVERGENT B1, `(.L_x_16) ;  /* 0x0000036000017945 */ /* 0x000fe20003800200 */
.L_x_17:
[----:B-12---:R-:W-:-:S05]  /*0910*/  IMAD.SHL.U32 R10, R30, 0x4, RZ ;  /* 0x000000041e0a7824 */ /* 0x006fca00078e00ff */
[----:B------:R-:W-:-:S04]  /*0920*/  IADD3 R4, PT, PT, R10, 0x4, RZ ;  /* 0x000000040a047810 */ /* 0x000fc80007ffe0ff */
[----:B0-----:R-:W-:-:S13]  /*0930*/  ISETP.GT.AND P0, PT, R4, R3, PT ;  /* 0x000000030400720c */ /* 0x001fda0003f04270 */
[----:B------:R-:W0:Y:S01]  /*0940*/  @!P0 LDC.64 R4, c[0x0][0x380] ;  /* 0x0000e000ff048b82 */ /* 0x000e220000000a00 */
[----:B------:R-:W-:-:S07]  /*0950*/  @!P0 IMAD R7, R3, UR8, R10 ;  /* 0x0000000803078c24 */ /* 0x000fce000f8e020a */
[----:B------:R-:W1:Y:S01]  /*0960*/  @!P0 LDC.64 R12, c[0x0][0x390] ;  /* 0x0000e400ff0c8b82 */ /* 0x000e620000000a00 */
[----:B0-----:R-:W-:-:S06]  /*0970*/  @!P0 IMAD.WIDE.U32 R4, R7, 0x4, R4 ;  /* 0x0000000407048825 */ /* 0x001fcc00078e0004 */
[----:B------:R-:W2:Y:S01]  /*0980*/  @!P0 LDG.E.128 R4, desc[UR6][R4.64] ;  /* 0x0000000604048981 */ /* 0x000ea2000c1e1d00 */
[----:B-1----:R-:W-:-:S06]  /*0990*/  @!P0 IMAD.WIDE.U32 R12, R10, 0x4, R12 ;  /* 0x000000040a0c8825 */ /* 0x002fcc00078e000c */
[----:B------:R-:W3:Y:S01]  /*09a0*/  @!P0 LDG.E.128 R12, desc[UR6][R12.64] ;  /* 0x000000060c0c8981 */ /* 0x000ee2000c1e1d00 */
[----:B------:R-:W-:Y:S01]  /*09b0*/  VIADD R8, R10, 0x84 ;  /* 0x000000840a087836 */ /* 0x000fe20000000000 */
[----:B------:R-:W-:Y:S01]  /*09c0*/  LEA R32, R30, UR4, 0x4 ;  /* 0x000000041e207c11 */ /* 0x000fe2000f8e20ff */
[----:B------:R-:W-:-:S03]  /*09d0*/  VIADD R16, R10, 0x104 ;  /* 0x000001040a107836 */ /* 0x000fc60000000000 */
[-C--:B------:R-:W-:Y:S01]  /*09e0*/  ISETP.GT.AND P1, PT, R8, R3.reuse, PT ;  /* 0x000000030800720c */ /* 0x080fe20003f24270 */
[----:B------:R-:W-:Y:S01]  /*09f0*/  VIADD R8, R10, 0x184 ;  /* 0x000001840a087836 */ /* 0x000fe20000000000 */
[----:B------:R-:W-:Y:S01]  /*0a00*/  ISETP.GT.AND P2, PT, R16, R3, PT ;  /* 0x000000031000720c */ /* 0x000fe20003f44270 */
[----:B------:R-:W-:-:S03]  /*0a10*/  IMAD R33, R3, 0x4, R32 ;  /* 0x0000000403217824 */ /* 0x000fc600078e0220 */
[----:B------:R-:W-:-:S07]  /*0a20*/  ISETP.GT.AND P3, PT, R8, R3, PT ;  /* 0x000000030800720c */ /* 0x000fce0003f64270 */
[----:B------:R-:W0:Y:S01]  /*0a30*/  @!P1 LDC.64 R36, c[0x0][0x380] ;  /* 0x0000e000ff249b82 */ /* 0x000e220000000a00 */
[C---:B------:R-:W-:Y:S01]  /*0a40*/  @!P1 IADD3 R11, PT, PT, R10.reuse, 0x80, RZ ;  /* 0x000000800a0b9810 */ /* 0x040fe20007ffe0ff */
[----:B------:R-:W-:-:S04]  /*0a50*/  @!P2 VIADD R18, R10, 0x100 ;  /* 0x000001000a12a836 */ /* 0x000fc80000000000 */
[C---:B------:R-:W-:Y:S02]  /*0a60*/  @!P1 IMAD R19, R3.reuse, UR8, R11 ;  /* 0x0000000803139c24 */ /* 0x040fe4000f8e020b */
[----:B------:R-:W1:Y:S01]  /*0a70*/  @!P1 LDC.64 R8, c[0x0][0x390] ;  /* 0x0000e400ff089b82 */ /* 0x000e620000000a00 */
[----:B------:R-:W-:Y:S02]  /*0a80*/  @!P3 VIADD R10, R10, 0x180 ;  /* 0x000001800a0ab836 */ /* 0x000fe40000000000 */
[----:B------:R-:W-:-:S05]  /*0a90*/  @!P2 IMAD R23, R3, UR8, R18 ;  /* 0x000000080317ac24 */ /* 0x000fca000f8e0212 */
[----:B------:R-:W4:Y:S08]  /*0aa0*/  @!P2 LDC.64 R34, c[0x0][0x380] ;  /* 0x0000e000ff22ab82 */ /* 0x000f300000000a00 */
[----:B------:R-:W5:Y:S01]  /*0ab0*/  @!P2 LDC.64 R16, c[0x0][0x390] ;  /* 0x0000e400ff10ab82 */ /* 0x000f620000000a00 */
[----:B0-----:R-:W-:-:S04]  /*0ac0*/  @!P1 IMAD.WIDE.U32 R36, R19, 0x4, R36 ;  /* 0x0000000413249825 */ /* 0x001fc800078e0024 */
[----:B------:R-:W-:-:S03]  /*0ad0*/  @!P3 IMAD R19, R3, UR8, R10 ;  /* 0x000000080313bc24 */ /* 0x000fc6000f8e020a */
[----:B------:R-:W0:Y:S01]  /*0ae0*/  @!P3 LDC.64 R20, c[0x0][0x380] ;  /* 0x0000e000ff14bb82 */ /* 0x000e220000000a00 */
[----:B-1----:R-:W-:-:S07]  /*0af0*/  @!P1 IMAD.WIDE.U32 R8, R11, 0x4, R8 ;  /* 0x000000040b089825 */ /* 0x002fce00078e0008 */
[----:B------:R-:W1:Y:S01]  /*0b00*/  @!P3 LDC.64 R24, c[0x0][0x390] ;  /* 0x0000e400ff18bb82 */ /* 0x000e620000000a00 */
[----:B----4-:R-:W-:-:S04]  /*0b10*/  @!P2 IMAD.WIDE.U32 R34, R23, 0x4, R34 ;  /* 0x000000041722a825 */ /* 0x010fc800078e0022 */
[----:B-----5:R-:W-:-:S04]  /*0b20*/  @!P2 IMAD.WIDE.U32 R16, R18, 0x4, R16 ;  /* 0x000000041210a825 */ /* 0x020fc800078e0010 */
[----:B0-----:R-:W-:Y:S02]  /*0b30*/  @!P3 IMAD.WIDE.U32 R20, R19, 0x4, R20 ;  /* 0x000000041314b825 */ /* 0x001fe400078e0014 */
[----:B------:R-:W4:Y:S04]  /*0b40*/  @!P2 LDG.E.128 R16, desc[UR6][R16.64] ;  /* 0x000000061010a981 */ /* 0x000f28000c1e1d00 */
[----:B------:R-:W5:Y:S01]  /*0b50*/  @!P3 LDG.E.128 R20, desc[UR6][R20.64] ;  /* 0x000000061414b981 */ /* 0x000f62000c1e1d00 */
[----:B-1----:R-:W-:-:S03]  /*0b60*/  @!P3 IMAD.WIDE.U32 R24, R10, 0x4, R24 ;  /* 0x000000040a18b825 */ /* 0x002fc600078e0018 */
[----:B------:R-:W4:Y:S04]  /*0b70*/  @!P1 LDG.E.128 R8, desc[UR6][R8.64] ;  /* 0x0000000608089981 */ /* 0x000f28000c1e1d00 */
[----:B------:R-:W5:Y:S04]  /*0b80*/  @!P3 LDG.E.128 R24, desc[UR6][R24.64] ;  /* 0x000000061818b981 */ /* 0x000f68000c1e1d00 */
[----:B--2---:R0:W-:Y:S04]  /*0b90*/  @!P0 STS.128 [R32], R4 ;  /* 0x0000000420008388 */ /* 0x0041e80000000c00 */
[----:B---3--:R1:W-:Y:S04]  /*0ba0*/  @!P0 STS.128 [R33], R12 ;  /* 0x0000000c21008388 */ /* 0x0083e80000000c00 */
[----:B0-----:R-:W2:Y:S04]  /*0bb0*/  @!P1 LDG.E.128 R4, desc[UR6][R36.64] ;  /* 0x0000000624049981 */ /* 0x001ea8000c1e1d00 */
[----:B-1----:R-:W3:Y:S01]  /*0bc0*/  @!P2 LDG.E.128 R12, desc[UR6][R34.64] ;  /* 0x00000006220ca981 */ /* 0x002ee2000c1e1d00 */
[----:B------:R-:W-:-:S04]  /*0bd0*/  IADD3 R30, PT, PT, R30, 0x80, RZ ;  /* 0x000000801e1e7810 */ /* 0x000fc80007ffe0ff */
[----:B------:R-:W-:Y:S01]  /*0be0*/  ISETP.GE.AND P0, PT, R30, R31, PT ;  /* 0x0000001f1e00720c */ /* 0x000fe20003f06270 */
[----:B--2---:R2:W-:Y:S04]  /*0bf0*/  @!P1 STS.128 [R32+0x200], R4 ;  /* 0x0002000420009388 */ /* 0x0045e80000000c00 */
[----:B----4-:R2:W-:Y:S04]  /*0c00*/  @!P1 STS.128 [R33+0x200], R8 ;  /* 0x0002000821009388 */ /* 0x0105e80000000c00 */
[----:B---3--:R2:W-:Y:S04]  /*0c10*/  @!P2 STS.128 [R32+0x400], R12 ;  /* 0x0004000c2000a388 */ /* 0x0085e80000000c00 */
[----:B------:R2:W-:Y:S04]  /*0c20*/  @!P2 STS.128 [R33+0x400], R16 ;  /* 0x000400102100a388 */ /* 0x0005e80000000c00 */
[----:B-----5:R2:W-:Y:S04]  /*0c30*/  @!P3 STS.128 [R32+0x600], R20 ;  /* 0x000600142000b388 */ /* 0x0205e80000000c00 */
[----:B------:R2:W-:Y:S01]  /*0c40*/  @!P3 STS.128 [R33+0x600], R24 ;  /* 0x000600182100b388 */ /* 0x0005e20000000c00 */
[----:B------:R-:W-:Y:S05]  /*0c50*/  @!P0 BRA `(.L_x_17) ;  /* 0xfffffffc002c8947 */ /* 0x000fea000383ffff */
[----:B------:R-:W-:Y:S05]  /*0c60*/  BSYNC.RECONVERGENT B1 ;  /* 0x0000000000017941 */ /* 0x000fea0003800200 */
.L_x_16:
[----:B------:R-:W-:Y:S05]  /*0c70*/  BRA `(.L_x_2) ;  /* 0x00000000002c7947 */ /* 0x000fea0003800000 */
.L_x_1:
[----:B------:R-:W-:-:S13]  /*0c80*/  ISETP.GE.AND P0, PT, R0, R3, PT ;  /* 0x000000030000720c */ /* 0x000fda0003f06270 */
[----:B------:R-:W-:Y:S05]  /*0c90*/  @P0 BRA `(.L_x_2) ;  /* 0x0000000000240947 */ /* 0x000fea0003800000 */
[----:B------:R-:W0:Y:S01]  /*0ca0*/  LDC.64 R4, c[0x0][0x380] ;  /* 0x0000e000ff047b82 */ /* 0x000e220000000a00 */
[----:B------:R-:W-:-:S07]  /*0cb0*/  IMAD R9, R3, UR8, R0 ;  /* 0x0000000803097c24 */ /* 0x000fce000f8e0200 */
[----:B------:R-:W1:Y:S01]  /*0cc0*/  LDC.64 R6, c[0x0][0x390] ;  /* 0x0000e400ff067b82 */ /* 0x000e620000000a00 */
[----:B0-----:R-:W-:-:S06]  /*0cd0*/  IMAD.WIDE.U32 R4, R9, 0x4, R4 ;  /* 0x0000000409047825 */ /* 0x001fcc00078e0004 */
[----:B------:R-:W2:Y:S01]  /*0ce0*/  LDG.E R5, desc[UR6][R4.64] ;  /* 0x0000000604057981 */ /* 0x000ea2000c1e1900 */
[----:B-1----:R-:W-:-:S06]  /*0cf0*/  IMAD.WIDE.U32 R6, R0, 0x4, R6 ;  /* 0x0000000400067825 */ /* 0x002fcc00078e0006 */
[----:B------:R-:W3:Y:S04]  /*0d00*/  LDG.E R7, desc[UR6][R6.64] ;  /* 0x0000000606077981 */ /* 0x000ee8000c1e1900 */
[----:B--2---:R0:W-:Y:S04]  /*0d10*/  STS [R2], R5 ;  /* 0x0000000502007388 */ /* 0x0041e80000000800 */
[----:B---3--:R0:W-:Y:S02]  /*0d20*/  STS [R28], R7 ;  /* 0x000000071c007388 */ /* 0x0081e40000000800 */
.L_x_2:
[----:B------:R-:W-:Y:S05]  /*0d30*/  BSYNC.RECONVERGENT B0 ;  /* 0x0000000000007941 */ /* 0x000fea0003800200 */
.L_x_0:
[C---:B------:R-:W-:Y:S01]  /*0d40*/  ISETP.GE.AND P0, PT, R3.reuse, 0x20, PT ;  /* 0x000000200300780c */ /* 0x040fe20003f06270 */
[----:B------:R-:W-:Y:S01]  /*0d50*/  BSSY.RECONVERGENT B2, `(.L_x_18) ;  /* 0x00000cd000027945 */ /* 0x000fe20003800200 */
[----:B012-4-:R-:W-:Y:S01]  /*0d60*/  LEA R5, R3, UR4, 0x3 ;  /* 0x0000000403057c11 */ /* 0x017fe2000f8e18ff */
[----:B------:R-:W-:-:S04]  /*0d70*/  IMAD.MOV.U32 R4, RZ, RZ, RZ ;  /* 0x000000ffff047224 */ /* 0x000fc800078e00ff */
[----:B------:R0:W-:Y:S01]  /*0d80*/  STS [R5], RZ ;  /* 0x000000ff05007388 */ /* 0x0001e20000000800 */
[----:B------:R-:W-:Y:S06]  /*0d90*/  BAR.SYNC.DEFER_BLOCKING 0x0 ;  /* 0x0000000000007b1d */ /* 0x000fec0000010000 */
[----:B------:R-:W-:Y:S05]  /*0da0*/  @!P0 BRA `(.L_x_19) ;  /* 0x0000000800ac8947 */ /* 0x000fea0003800000 */
[----:B------:R-:W-:Y:S01]  /*0db0*/  ISETP.GE.AND P0, PT, R0, R31, PT ;  /* 0x0000001f0000720c */ /* 0x000fe20003f06270 */
[----:B------:R-:W-:-:S12]  /*0dc0*/  BSSY.RECONVERGENT B1, `(.L_x_20) ;  /* 0x00000a8000017945 */ /* 0x000fd80003800200 */
[----:B------:R-:W-:Y:S05]  /*0dd0*/  @P0 BRA `(.L_x_21) ;  /* 0x0000000800980947 */ /* 0x000fea0003800000 */
[----:B------:R-:W-:Y:S02]  /*0de0*/  IMAD.MOV.U32 R4, RZ, RZ, RZ ;  /* 0x000000ffff047224 */ /* 0x000fe400078e00ff */
[----:B------:R-:W-:-:S07]  /*0df0*/  IMAD.MOV.U32 R34, RZ, RZ, R0 ;  /* 0x000000ffff227224 */ /* 0x000fce00078e0000 */
.L_x_41:
[----:B-1----:R-:W1:Y:S01]  /*0e00*/  LDCU UR4, c[0x0][0x39c] ;  /* 0x00007380ff0477ac */ /* 0x002e620008000800 */
[----:B------:R-:W-:Y:S01]  /*0e10*/  LEA R3, R34, 0x4, 0x2 ;  /* 0x0000000422037811 */ /* 0x000fe200078e10ff */
[----:B------:R-:W-:Y:S03]  /*0e20*/  BSSY.RECONVERGENT B0, `(.L_x_22) ;  /* 0x000009e000007945 */ /* 0x000fe60003800200 */
[----:B-1----:R-:W-:-:S13]  /*0e30*/  ISETP.GT.AND P0, PT, R3, UR4, PT ;  /* 0x0000000403007c0c */ /* 0x002fda000bf04270 */
[----:B0-2-4-:R-:W-:Y:S05]  /*0e40*/  @!P0 BRA `(.L_x_23) ;  /* 0x0000000000a48947 */ /* 0x015fea0003800000 */
[----:B------:R-:W-:-:S13]  /*0e50*/  ISETP.GE.AND P0, PT, R29, 0x1, PT ;  /* 0x000000011d00780c */ /* 0x000fda0003f06270 */
[----:B------:R-:W-:Y:S05]  /*0e60*/  @!P0 BRA `(.L_x_24) ;  /* 0x0000000800648947 */ /* 0x000fea0003800000 */
[----:B------:R-:W-:-:S07]  /*0e70*/  HFMA2 R3, -RZ, RZ, 0, 0 ;  /* 0x00000000ff037431 */ /* 0x000fce00000001ff */
.L_x_28:
[----:B-1----:R-:W1:Y:S01]  /*0e80*/  S2UR UR5, SR_CgaCtaId ;  /* 0x00000000000579c3 */ /* 0x002e620000008800 */
[----:B------:R-:W-:Y:S01]  /*0e90*/  UMOV UR4, 0x400 ;  /* 0x0000040000047882 */ /* 0x000fe20000000000 */
[----:B------:R-:W-:Y:S01]  /*0ea0*/  IMAD R6, R34, 0x4, R3 ;  /* 0x0000000422067824 */ /* 0x000fe200078e0203 */
[----:B------:R-:W-:Y:S01]  /*0eb0*/  BSSY.RECONVERGENT B3, `(.L_x_25) ;  /* 0x000000b000037945 */ /* 0x000fe20003800200 */
[----:B------:R-:W-:Y:S01]  /*0ec0*/  VIADD R3, R3, 0x1 ;  /* 0x0000000103037836 */ /* 0x000fe20000000000 */
[----:B------:R-:W-:-:S04]  /*0ed0*/  MOV R30, 0xf60 ;  /* 0x00000f60001e7802 */ /* 0x000fc80000000f00 */
[----:B------:R-:W-:Y:S01]  /*0ee0*/  ISETP.NE.AND P0, PT, R3, R29, PT ;  /* 0x0000001d0300720c */ /* 0x000fe20003f05270 */
[----:B-1----:R-:W-:-:S06]  /*0ef0*/  ULEA UR4, UR5, UR4, 0x18 ;  /* 0x0000000405047291 */ /* 0x002fcc000f8ec0ff */
[----:B------:R-:W-:-:S06]  /*0f00*/  LEA R6, R6, UR4, 0x2 ;  /* 0x0000000406067c11 */ /* 0x000fcc000f8e10ff */
[----:B------:R-:W3:Y:S02]  /*0f10*/  LDS R6, [R6] ;  /* 0x0000000006067984 */ /* 0x000ee40000000800 */
[----:B---3--:R-:W1:Y:S02]  /*0f20*/  F2F.F64.F32 R8, R6 ;  /* 0x0000000600087310 */ /* 0x008e640000201800 */
[----:B-1----:R-:W-:-:S10]  /*0f30*/  DADD R14, -RZ, |R8| ;  /* 0x00000000ff0e7229 */ /* 0x002fd40000000508 */
[----:B--2---:R-:W-:-:S07]  /*0f40*/  IMAD.MOV.U32 R37, RZ, RZ, R15 ;  /* 0x000000ffff257224 */ /* 0x004fce00078e000f */
[----:B0-----:R-:W-:Y:S05]  /*0f50*/  CALL.REL.NOINC `($_Z8cuda_rmsPfS_S_iif$__internal_accurate_pow) ;  /* 0x0000002000fc7944 */ /* 0x001fea0003c00000 */
[----:B------:R-:W-:Y:S05]  /*0f60*/  BSYNC.RECONVERGENT B3 ;  /* 0x0000000000037941 */ /* 0x000fea0003800200 */
.L_x_25:
[----:B------:R-:W-:Y:S01]  /*0f70*/  DADD R10, R8, 2 ;  /* 0x40000000080a7429 */ /* 0x000fe20000000000 */
[----:B------:R-:W-:Y:S01]  /*0f80*/  FSETP.NEU.AND P1, PT, R6, RZ, PT ;  /* 0x000000ff0600720b */ /* 0x000fe20003f2d000 */
[----:B------:R-:W-:Y:S03]  /*0f90*/  BSSY.RECONVERGENT B3, `(.L_x_26) ;  /* 0x000000c000037945 */ /* 0x000fe60003800200 */
[----:B------:R-:W-:Y:S02]  /*0fa0*/  FSEL R12, R12, RZ, P1 ;  /* 0x000000ff0c0c7208 */ /* 0x000fe40000800000 */
[----:B------:R-:W-:-:S03]  /*0fb0*/  FSEL R13, R13, RZ, P1 ;  /* 0x000000ff0d0d7208 */ /* 0x000fc60000800000 */
[----:B------:R-:W-:-:S04]  /*0fc0*/  LOP3.LUT R10, R11, 0x7ff00000, RZ, 0xc0, !PT ;  /* 0x7ff000000b0a7812 */ /* 0x000fc800078ec0ff */
[----:B------:R-:W-:-:S13]  /*0fd0*/  ISETP.NE.AND P2, PT, R10, 0x7ff00000, PT ;  /* 0x7ff000000a00780c */ /* 0x000fda0003f45270 */
[----:B------:R-:W-:Y:S05]  /*0fe0*/  @P2 BRA `(.L_x_27) ;  /* 0x0000000000182947 */ /* 0x000fea0003800000 */
[----:B------:R-:W-:-:S13]  /*0ff0*/  FSETP.NAN.AND P1, PT, R6, R6, PT ;  /* 0x000000060600720b */ /* 0x000fda0003f28000 */
[----:B------:R-:W-:Y:S01]  /*1000*/  @P1 DADD R12, R8, 2 ;  /* 0x40000000080c1429 */ /* 0x000fe20000000000 */
[----:B------:R-:W-:Y:S10]  /*1010*/  @P1 BRA `(.L_x_27) ;  /* 0x00000000000c1947 */ /* 0x000ff40003800000 */
[----:B------:R-:W-:-:S14]  /*1020*/  DSETP.NEU.AND P1, PT, |R8|, +INF , PT ;  /* 0x7ff000000800742a */ /* 0x000fdc0003f2d200 */
[----:B------:R-:W-:Y:S01]  /*1030*/  @!P1 MOV R12, 0x0 ;  /* 0x00000000000c9802 */ /* 0x000fe20000000f00 */
[----:B------:R-:W-:-:S07]  /*1040*/  @!P1 IMAD.MOV.U32 R13, RZ, RZ, 0x7ff00000 ;  /* 0x7ff00000ff0d9424 */ /* 0x000fce00078e00ff */
.L_x_27:
[----:B------:R-:W-:Y:S05]  /*1050*/  BSYNC.RECONVERGENT B3 ;  /* 0x0000000000037941 */ /* 0x000fea0003800200 */
.L_x_26:
[----:B------:R-:W0:Y:S01]  /*1060*/  F2F.F64.F32 R8, R4 ;  /* 0x0000000400087310 */ /* 0x000e220000201800 */
[----:B------:R-:W-:-:S04]  /*1070*/  FSETP.NEU.AND P1, PT, R6, 1, PT ;  /* 0x3f8000000600780b */ /* 0x000fc80003f2d000 */
[----:B------:R-:W-:Y:S02]  /*1080*/  FSEL R6, R12, RZ, P1 ;  /* 0x000000ff0c067208 */ /* 0x000fe40000800000 */
[----:B------:R-:W-:-:S06]  /*1090*/  FSEL R7, R13, 1.875, P1 ;  /* 0x3ff000000d077808 */ /* 0x000fcc0000800000 */
[----:B0-----:R-:W-:-:S06]  /*10a0*/  DADD R8, R8, R6 ;  /* 0x0000000008087229 */ /* 0x001fcc0000000006 */
[----:B------:R1:W2:Y:S01]  /*10b0*/  F2F.F32.F64 R4, R8 ;  /* 0x0000000800047310 */ /* 0x0002a20000301000 */
[----:B------:R-:W-:Y:S05]  /*10c0*/  @P0 BRA `(.L_x_28) ;  /* 0xfffffffc006c0947 */ /* 0x000fea000383ffff */
[----:B------:R-:W-:Y:S05]  /*10d0*/  BRA `(.L_x_24) ;  /* 0x0000000400c87947 */ /* 0x000fea0003800000 */
.L_x_23:
[----:B------:R-:W1:Y:S01]  /*10e0*/  S2UR UR5, SR_CgaCtaId ;  /* 0x00000000000579c3 */ /* 0x000e620000008800 */
[----:B------:R-:W-:Y:S01]  /*10f0*/  UMOV UR4, 0x400 ;  /* 0x0000040000047882 */ /* 0x000fe20000000000 */
[----:B------:R-:W-:Y:S01]  /*1100*/  BSSY.RECONVERGENT B3, `(.L_x_29) ;  /* 0x0000009000037945 */ /* 0x000fe20003800200 */
[----:B------:R-:W-:Y:S01]  /*1110*/  MOV R30, 0x1190 ;  /* 0x00001190001e7802 */ /* 0x000fe20000000f00 */
[----:B-1----:R-:W-:-:S06]  /*1120*/  ULEA UR4, UR5, UR4, 0x18 ;  /* 0x0000000405047291 */ /* 0x002fcc000f8ec0ff */
[----:B------:R-:W-:-:S05]  /*1130*/  LEA R3, R34, UR4, 0x4 ;  /* 0x0000000422037c11 */ /* 0x000fca000f8e20ff */
[----:B---3--:R-:W1:Y:S02]  /*1140*/  LDS R8, [R3] ;  /* 0x0000000003087984 */ /* 0x008e640000000800 */
[----:B-1----:R-:W1:Y:S02]  /*1150*/  F2F.F64.F32 R10, R8 ;  /* 0x00000008000a7310 */ /* 0x002e640000201800 */
[----:B-1----:R-:W-:-:S10]  /*1160*/  DADD R14, -RZ, |R10| ;  /* 0x00000000ff0e7229 */ /* 0x002fd4000000050a */
[----:B------:R-:W-:-:S07]  /*1170*/  IMAD.MOV.U32 R37, RZ, RZ, R15 ;  /* 0x000000ffff257224 */ /* 0x000fce00078e000f */
[----:B0-----:R-:W-:Y:S05]  /*1180*/  CALL.REL.NOINC `($_Z8cuda_rmsPfS_S_iif$__internal_accurate_pow) ;  /* 0x0000002000707944 */ /* 0x001fea0003c00000 */
[----:B------:R-:W-:Y:S05]  /*1190*/  BSYNC.RECONVERGENT B3 ;  /* 0x0000000000037941 */ /* 0x000fea0003800200 */
.L_x_29:
[----:B------:R-:W0:Y:S01]  /*11a0*/  LDS R35, [R3+0x4] ;  /* 0x0000040003237984 */ /* 0x000e220000000800 */
[----:B------:R-:W-:Y:S01]  /*11b0*/  DADD R14, R10, 2 ;  /* 0x400000000a0e7429 */ /* 0x000fe20000000000 */
[C---:B------:R-:W-:Y:S01]  /*11c0*/  FSETP.NEU.AND P1, PT, R8.reuse, RZ, PT ;  /* 0x000000ff0800720b */ /* 0x040fe20003f2d000 */
[----:B------:R-:W-:Y:S01]  /*11d0*/  BSSY.RECONVERGENT B3, `(.L_x_30) ;  /* 0x0000010000037945 */ /* 0x000fe20003800200 */
[----:B------:R-:W-:Y:S02]  /*11e0*/  FSETP.NEU.AND P0, PT, R8, 1, PT ;  /* 0x3f8000000800780b */ /* 0x000fe40003f0d000 */
[----:B------:R-:W-:Y:S02]  /*11f0*/  FSEL R12, R12, RZ, P1 ;  /* 0x000000ff0c0c7208 */ /* 0x000fe40000800000 */
[----:B------:R-:W-:-:S03]  /*1200*/  FSEL R13, R13, RZ, P1 ;  /* 0x000000ff0d0d7208 */ /* 0x000fc60000800000 */
[----:B------:R-:W-:-:S04]  /*1210*/  LOP3.LUT R14, R15, 0x7ff00000, RZ, 0xc0, !PT ;  /* 0x7ff000000f0e7812 */ /* 0x000fc800078ec0ff */
[----:B------:R-:W-:Y:S01]  /*1220*/  ISETP.NE.AND P2, PT, R14, 0x7ff00000, PT ;  /* 0x7ff000000e00780c */ /* 0x000fe20003f45270 */
[----:B0-----:R-:W0:Y:S02]  /*1230*/  F2F.F64.F32 R6, R35 ;  /* 0x0000002300067310 */ /* 0x001e240000201800 */
[----:B0-----:R-:W-:-:S10]  /*1240*/  DADD R36, -RZ, |R6| ;  /* 0x00000000ff247229 */ /* 0x001fd40000000506 */
[----:B------:R-:W-:Y:S01]  /*1250*/  IMAD.MOV.U32 R14, RZ, RZ, R36 ;  /* 0x000000ffff0e7224 */ /* 0x000fe200078e0024 */
[----:B------:R-:W-:Y:S06]  /*1260*/  @P2 BRA `(.L_x_31) ;  /* 0x0000000000182947 */ /* 0x000fec0003800000 */
[----:B------:R-:W-:-:S13]  /*1270*/  FSETP.NAN.AND P1, PT, R8, R8, PT ;  /* 0x000000080800720b */ /* 0x000fda0003f28000 */
[----:B------:R-:W-:Y:S01]  /*1280*/  @P1 DADD R12, R10, 2 ;  /* 0x400000000a0c1429 */ /* 0x000fe20000000000 */
[----:B------:R-:W-:Y:S10]  /*1290*/  @P1 BRA `(.L_x_31) ;  /* 0x00000000000c1947 */ /* 0x000ff40003800000 */
[----:B------:R-:W-:-:S14]  /*12a0*/  DSETP.NEU.AND P1, PT, |R10|, +INF , PT ;  /* 0x7ff000000a00742a */ /* 0x000fdc0003f2d200 */
[----:B------:R-:W-:Y:S01]  /*12b0*/  @!P1 MOV R12, 0x0 ;  /* 0x00000000000c9802 */ /* 0x000fe20000000f00 */
[----:B------:R-:W-:-:S07]  /*12c0*/  @!P1 IMAD.MOV.U32 R13, RZ, RZ, 0x7ff00000 ;  /* 0x7ff00000ff0d9424 */ /* 0x000fce00078e00ff */
.L_x_31:
[----:B------:R-:W-:Y:S05]  /*12d0*/  BSYNC.RECONVERGENT B3 ;  /* 0x0000000000037941 */ /* 0x000fea0003800200 */
.L_x_30:
[----:B------:R-:W-:Y:S01]  /*12e0*/  BSSY.RECONVERGENT B3, `(.L_x_32) ;  /* 0x0000005000037945 */ /* 0x000fe20003800200 */
[----:B------:R-:W-:Y:S02]  /*12f0*/  FSEL R8, R12, RZ, P0 ;  /* 0x000000ff0c087208 */ /* 0x000fe40000000000 */
[----:B------:R-:W-:Y:S02]  /*1300*/  FSEL R9, R13, 1.875, P0 ;  /* 0x3ff000000d097808 */ /* 0x000fe40000000000 */
[----:B------:R-:W-:-:S07]  /*1310*/  MOV R30, 0x1330 ;  /* 0x00001330001e7802 */ /* 0x000fce0000000f00 */
[----:B------:R-:W-:Y:S05]  /*1320*/  CALL.REL.NOINC `($_Z8cuda_rmsPfS_S_iif$__internal_accurate_pow) ;  /* 0x0000002000087944 */ /* 0x000fea0003c00000 */
[----:B------:R-:W-:Y:S05]  /*1330*/  BSYNC.RECONVERGENT B3 ;  /* 0x0000000000037941 */ /* 0x000fea0003800200 */
.L_x_32:
        /* <DEDUP_REMOVED lines=11> */
[----:B------:R-:W-:Y:S05]  /*13f0*/  @P2 BRA `(.L_x_34) ;  /* 0x0000000000182947 */ /* 0x000fea0003800000 */
[----:B------:R-:W-:-:S13]  /*1400*/  FSETP.NAN.AND P1, PT, R35, R35, PT ;  /* 0x000000232300720b */ /* 0x000fda0003f28000 */
[----:B------:R-:W-:Y:S01]  /*1410*/  @P1 DADD R12, R6, 2 ;  /* 0x40000000060c1429 */ /* 0x000fe20000000000 */
[----:B------:R-:W-:Y:S10]  /*1420*/  @P1 BRA `(.L_x_34) ;  /* 0x00000000000c1947 */ /* 0x000ff40003800000 */
[----:B------:R-:W-:-:S14]  /*1430*/  DSETP.NEU.AND P1, PT, |R6|, +INF , PT ;  /* 0x7ff000000600742a */ /* 0x000fdc0003f2d200 */
[----:B------:R-:W-:Y:S02]  /*1440*/  @!P1 IMAD.MOV.U32 R12, RZ, RZ, 0x0 ;  /* 0x00000000ff0c9424 */ /* 0x000fe400078e00ff */
[----:B------:R-:W-:-:S07]  /*1450*/  @!P1 IMAD.MOV.U32 R13, RZ, RZ, 0x7ff00000 ;  /* 0x7ff00000ff0d9424 */ /* 0x000fce00078e00ff */
.L_x_34:
[----:B------:R-:W-:Y:S05]  /*1460*/  BSYNC.RECONVERGENT B3 ;  /* 0x0000000000037941 */ /* 0x000fea0003800200 */
.L_x_33:
[----:B------:R-:W-:Y:S01]  /*1470*/  FSEL R6, R12, RZ, P0 ;  /* 0x000000ff0c067208 */ /* 0x000fe20000000000 */
[----:B------:R-:W-:Y:S01]  /*1480*/  BSSY.RECONVERGENT B3, `(.L_x_35) ;  /* 0x0000006000037945 */ /* 0x000fe20003800200 */
[----:B------:R-:W-:Y:S02]  /*1490*/  FSEL R7, R13, 1.875, P0 ;  /* 0x3ff000000d077808 */ /* 0x000fe40000000000 */
[----:B------:R-:W-:Y:S02]  /*14a0*/  MOV R37, R15 ;  /* 0x0000000f00257202 */ /* 0x000fe40000000f00 */
[----:B------:R-:W-:Y:S02]  /*14b0*/  MOV R30, 0x14e0 ;  /* 0x000014e0001e7802 */ /* 0x000fe40000000f00 */
[----:B------:R-:W-:-:S11]  /*14c0*/  DADD R8, R8, R6 ;  /* 0x0000000008087229 */ /* 0x000fd60000000006 */
[----:B------:R-:W-:Y:S05]  /*14d0*/  CALL.REL.NOINC `($_Z8cuda_rmsPfS_S_iif$__internal_accurate_pow) ;  /* 0x0000001c009c7944 */ /* 0x000fea0003c00000 */
[----:B------:R-:W-:Y:S05]  /*14e0*/  BSYNC.RECONVERGENT B3 ;  /* 0x0000000000037941 */ /* 0x000fea0003800200 */
.L_x_35:
        /* <DEDUP_REMOVED lines=18> */
.L_x_37:
[----:B------:R-:W-:Y:S05]  /*1610*/  BSYNC.RECONVERGENT B3 ;  /* 0x0000000000037941 */ /* 0x000fea0003800200 */
.L_x_36:
[----:B------:R-:W-:Y:S01]  /*1620*/  FSEL R10, R12, RZ, P0 ;  /* 0x000000ff0c0a7208 */ /* 0x000fe20000000000 */
[----:B------:R-:W-:Y:S01]  /*1630*/  BSSY.RECONVERGENT B3, `(.L_x_38) ;  /* 0x0000006000037945 */ /* 0x000fe20003800200 */
[----:B------:R-:W-:Y:S01]  /*1640*/  FSEL R11, R13, 1.875, P0 ;  /* 0x3ff000000d0b7808 */ /* 0x000fe20000000000 */
[----:B------:R-:W-:Y:S01]  /*1650*/  IMAD.MOV.U32 R37, RZ, RZ, R15 ;  /* 0x000000ffff257224 */ /* 0x000fe200078e000f */
[----:B------:R-:W-:-:S04]  /*1660*/  MOV R30, 0x1690 ;  /* 0x00001690001e7802 */ /* 0x000fc80000000f00 */
[----:B------:R-:W-:-:S11]  /*1670*/  DADD R8, R8, R10 ;  /* 0x0000000008087229 */ /* 0x000fd6000000000a */
[----:B------:R-:W-:Y:S05]  /*1680*/  CALL.REL.NOINC `($_Z8cuda_rmsPfS_S_iif$__internal_accurate_pow) ;  /* 0x0000001c00307944 */ /* 0x000fea0003c00000 */
[----:B------:R-:W-:Y:S05]  /*1690*/  BSYNC.RECONVERGENT B3 ;  /* 0x0000000000037941 */ /* 0x000fea0003800200 */
.L_x_38:
[----:B------:R-:W-:Y:S01]  /*16a0*/  DADD R10, R6, 2 ;  /* 0x40000000060a7429 */ /* 0x000fe20000000000 */
[C---:B------:R-:W-:Y:S01]  /*16b0*/  FSETP.NEU.AND P1, PT, R3.reuse, RZ, PT ;  /* 0x000000ff0300720b */ /* 0x040fe20003f2d000 */
[----:B------:R-:W-:Y:S01]  /*16c0*/  BSSY.RECONVERGENT B3, `(.L_x_39) ;  /* 0x000000e000037945 */ /* 0x000fe20003800200 */
[----:B------:R-:W-:Y:S02]  /*16d0*/  FSETP.NEU.AND P0, PT, R3, 1, PT ;  /* 0x3f8000000300780b */ /* 0x000fe40003f0d000 */
[----:B------:R-:W-:Y:S02]  /*16e0*/  FSEL R12, R12, RZ, P1 ;  /* 0x000000ff0c0c7208 */ /* 0x000fe40000800000 */
[----:B------:R-:W-:-:S03]  /*16f0*/  FSEL R13, R13, RZ, P1 ;  /* 0x000000ff0d0d7208 */ /* 0x000fc60000800000 */
[----:B------:R-:W-:Y:S02]  /*1700*/  LOP3.LUT R14, R11, 0x7ff00000, RZ, 0xc0, !PT ;  /* 0x7ff000000b0e7812 */ /* 0x000fe400078ec0ff */
[----:B------:R0:W1:Y:S02]  /*1710*/  F2F.F64.F32 R10, R4 ;  /* 0x00000004000a7310 */ /* 0x0000640000201800 */
[----:B------:R-:W-:-:S13]  /*1720*/  ISETP.NE.AND P2, PT, R14, 0x7ff00000, PT ;  /* 0x7ff000000e00780c */ /* 0x000fda0003f45270 */
[----:B01----:R-:W-:Y:S05]  /*1730*/  @P2 BRA `(.L_x_40) ;  /* 0x0000000000182947 */ /* 0x003fea0003800000 */
[----:B------:R-:W-:-:S13]  /*1740*/  FSETP.NAN.AND P1, PT, R3, R3, PT ;  /* 0x000000030300720b */ /* 0x000fda0003f28000 */
[----:B------:R-:W-:Y:S01]  /*1750*/  @P1 DADD R12, R6, 2 ;  /* 0x40000000060c1429 */ /* 0x000fe20000000000 */
[----:B------:R-:W-:Y:S10]  /*1760*/  @P1 BRA `(.L_x_40) ;  /* 0x00000000000c1947 */ /* 0x000ff40003800000 */
[----:B------:R-:W-:-:S14]  /*1770*/  DSETP.NEU.AND P1, PT, |R6|, +INF , PT ;  /* 0x7ff000000600742a */ /* 0x000fdc0003f2d200 */
[----:B------:R-:W-:Y:S01]  /*1780*/  @!P1 MOV R12, 0x0 ;  /* 0x00000000000c9802 */ /* 0x000fe20000000f00 */
[----:B------:R-:W-:-:S07]  /*1790*/  @!P1 IMAD.MOV.U32 R13, RZ, RZ, 0x7ff00000 ;  /* 0x7ff00000ff0d9424 */ /* 0x000fce00078e00ff */
.L_x_40:
[----:B------:R-:W-:Y:S05]  /*17a0*/  BSYNC.RECONVERGENT B3 ;  /* 0x0000000000037941 */ /* 0x000fea0003800200 */
.L_x_39:
[----:B------:R-:W-:Y:S02]  /*17b0*/  FSEL R6, R12, RZ, P0 ;  /* 0x000000ff0c067208 */ /* 0x000fe40000000000 */
[----:B------:R-:W-:-:S06]  /*17c0*/  FSEL R7, R13, 1.875, P0 ;  /* 0x3ff000000d077808 */ /* 0x000fcc0000000000 */
[----:B------:R-:W-:-:S08]  /*17d0*/  DADD R8, R8, R6 ;  /* 0x0000000008087229 */ /* 0x000fd00000000006 */
[----:B------:R-:W-:-:S06]  /*17e0*/  DADD R8, R8, R10 ;  /* 0x0000000008087229 */ /* 0x000fcc000000000a */
[----:B------:R4:W0:Y:S05]  /*17f0*/  F2F.F32.F64 R4, R8 ;  /* 0x0000000800047310 */ /* 0x00082a0000301000 */
.L_x_24:
[----:B------:R-:W-:Y:S05]  /*1800*/  BSYNC.RECONVERGENT B0 ;  /* 0x0000000000007941 */ /* 0x000fea0003800200 */
.L_x_22:
[----:B------:R-:W-:-:S05]  /*1810*/  VIADD R34, R34, 0x20 ;  /* 0x0000002022227836 */ /* 0x000fca0000000000 */
[----:B------:R-:W-:-:S13]  /*1820*/  ISETP.GE.AND P0, PT, R34, R31, PT ;  /* 0x0000001f2200720c */ /* 0x000fda0003f06270 */
[----:B------:R-:W-:Y:S05]  /*1830*/  @!P0 BRA `(.L_x_41) ;  /* 0xfffffff400708947 */ /* 0x000fea000383ffff */
.L_x_21:
[----:B------:R-:W-:Y:S05]  /*1840*/  BSYNC.RECONVERGENT B1 ;  /* 0x0000000000017941 */ /* 0x000fea0003800200 */
.L_x_20:
[----:B------:R-:W-:Y:S05]  /*1850*/  BRA `(.L_x_42) ;  /* 0x0000000000707947 */ /* 0x000fea0003800000 */
.L_x_19:
[----:B------:R-:W-:-:S13]  /*1860*/  ISETP.GE.AND P0, PT, R0, R3, PT ;  /* 0x000000030000720c */ /* 0x000fda0003f06270 */
[----:B------:R-:W-:Y:S05]  /*1870*/  @P0 BRA `(.L_x_42) ;  /* 0x0000000000680947 */ /* 0x000fea0003800000 */
[----:B------:R-:W1:Y:S01]  /*1880*/  LDS R3, [R2] ;  /* 0x0000000002037984 */ /* 0x000e620000000800 */
[----:B------:R-:W-:Y:S01]  /*1890*/  BSSY.RECONVERGENT B0, `(.L_x_43) ;  /* 0x0000006000007945 */ /* 0x000fe20003800200 */
[----:B------:R-:W-:Y:S01]  /*18a0*/  MOV R30, 0x18f0 ;  /* 0x000018f0001e7802 */ /* 0x000fe20000000f00 */
[----:B-1----:R-:W1:Y:S02]  /*18b0*/  F2F.F64.F32 R6, R3 ;  /* 0x0000000300067310 */ /* 0x002e640000201800 */
[----:B-1----:R-:W-:-:S10]  /*18c0*/  DADD R14, -RZ, |R6| ;  /* 0x00000000ff0e7229 */ /* 0x002fd40000000506 */
[----:B------:R-:W-:-:S07]  /*18d0*/  IMAD.MOV.U32 R37, RZ, RZ, R15 ;  /* 0x000000ffff257224 */ /* 0x000fce00078e000f */
[----:B0--3--:R-:W-:Y:S05]  /*18e0*/  CALL.REL.NOINC `($_Z8cuda_rmsPfS_S_iif$__internal_accurate_pow) ;  /* 0x0000001800987944 */ /* 0x009fea0003c00000 */
[----:B------:R-:W-:Y:S05]  /*18f0*/  BSYNC.RECONVERGENT B0 ;  /* 0x0000000000007941 */ /* 0x000fea0003800200 */
.L_x_43:
[----:B------:R-:W-:Y:S01]  /*1900*/  DADD R8, R6, 2 ;  /* 0x4000000006087429 */ /* 0x000fe20000000000 */
[----:B------:R-:W-:Y:S01]  /*1910*/  FSETP.NEU.AND P0, PT, R3, RZ, PT ;  /* 0x000000ff0300720b */ /* 0x000fe20003f0d000 */
[----:B------:R-:W-:Y:S08]  /*1920*/  BSSY.RECONVERGENT B0, `(.L_x_44) ;  /* 0x000000b000007945 */ /* 0x000ff00003800200 */
[----:B------:R-:W-:-:S04]  /*1930*/  LOP3.LUT R8, R9, 0x7ff00000, RZ, 0xc0, !PT ;  /* 0x7ff0000009087812 */ /* 0x000fc800078ec0ff */
[----:B------:R-:W-:Y:S02]  /*1940*/  ISETP.NE.AND P1, PT, R8, 0x7ff00000, PT ;  /* 0x7ff000000800780c */ /* 0x000fe40003f25270 */
[----:B------:R-:W-:-:S11]  /*1950*/  @!P0 CS2R R12, SRZ ;  /* 0x00000000000c8805 */ /* 0x000fd6000001ff00 */
[----:B------:R-:W-:Y:S05]  /*1960*/  @P1 BRA `(.L_x_45) ;  /* 0x0000000000181947 */ /* 0x000fea0003800000 */
[----:B------:R-:W-:-:S13]  /*1970*/  FSETP.NAN.AND P0, PT, R3, R3, PT ;  /* 0x000000030300720b */ /* 0x000fda0003f08000 */
[----:B------:R-:W-:Y:S01]  /*1980*/  @P0 DADD R12, R6, 2 ;  /* 0x40000000060c0429 */ /* 0x000fe20000000000 */
[----:B------:R-:W-:Y:S10]  /*1990*/  @P0 BRA `(.L_x_45) ;  /* 0x00000000000c0947 */ /* 0x000ff40003800000 */
[----:B------:R-:W-:-:S14]  /*19a0*/  DSETP.NEU.AND P0, PT, |R6|, +INF , PT ;  /* 0x7ff000000600742a */ /* 0x000fdc0003f0d200 */
[----:B------:R-:W-:Y:S01]  /*19b0*/  @!P0 MOV R12, 0x0 ;  /* 0x00000000000c8802 */ /* 0x000fe20000000f00 */
[----:B------:R-:W-:-:S07]  /*19c0*/  @!P0 IMAD.MOV.U32 R13, RZ, RZ, 0x7ff00000 ;  /* 0x7ff00000ff0d8424 */ /* 0x000fce00078e00ff */
.L_x_45:
[----:B------:R-:W-:Y:S05]  /*19d0*/  BSYNC.RECONVERGENT B0 ;  /* 0x0000000000007941 */ /* 0x000fea0003800200 */
.L_x_44:
[----:B------:R-:W-:Y:S01]  /*19e0*/  DADD R12, RZ, R12 ;  /* 0x00000000ff0c7229 */ /* 0x000fe2000000000c */
[----:B------:R-:W-:-:S09]  /*19f0*/  FSETP.NEU.AND P0, PT, R3, 1, PT ;  /* 0x3f8000000300780b */ /* 0x000fd20003f0d000 */
[----:B------:R-:W0:Y:S02]  /*1a00*/  F2F.F32.F64 R12, R12 ;  /* 0x0000000c000c7310 */ /* 0x000e240000301000 */
[----:B0-----:R-:W-:-:S07]  /*1a10*/  FSEL R4, R12, 1, P0 ;  /* 0x3f8000000c047808 */ /* 0x001fce0000000000 */
.L_x_42:
[----:B------:R-:W-:Y:S05]  /*1a20*/  BSYNC.RECONVERGENT B2 ;  /* 0x0000000000027941 */ /* 0x000fea0003800200 */
.L_x_18:
[----:B0-2---:R-:W0:Y:S01]  /*1a30*/  SHFL.DOWN PT, R3, R4, 0x10, 0x1f ;  /* 0x0a001f0004037f89 */ /* 0x005e2200000e0000 */
[----:B------:R-:W-:Y:S01]  /*1a40*/  BAR.SYNC.DEFER_BLOCKING 0x0 ;  /* 0x0000000000007b1d */ /* 0x000fe20000010000 */
[----:B------:R-:W-:-:S05]  /*1a50*/  ISETP.NE.AND P0, PT, R0, RZ, PT ;  /* 0x000000ff0000720c */ /* 0x000fca0003f05270 */
[----:B------:R-:W-:Y:S01]  /*1a60*/  BSSY.RECONVERGENT B0, `(.L_x_46) ;  /* 0x0000037000007945 */ /* 0x000fe20003800200 */
[----:B0-----:R-:W-:-:S05]  /*1a70*/  FADD R3, R3, R4 ;  /* 0x0000000403037221 */ /* 0x001fca0000000000 */
[----:B------:R-:W0:Y:S02]  /*1a80*/  SHFL.DOWN PT, R6, R3, 0x8, 0x1f ;  /* 0x09001f0003067f89 */ /* 0x000e2400000e0000 */
[----:B0-----:R-:W-:-:S05]  /*1a90*/  FADD R7, R3, R6 ;  /* 0x0000000603077221 */ /* 0x001fca0000000000 */
[----:B------:R-:W1:Y:S02]  /*1aa0*/  SHFL.DOWN PT, R6, R7, 0x4, 0x1f ;  /* 0x08801f0007067f89 */ /* 0x000e6400000e0000 */
[----:B-1-34-:R-:W-:-:S05]  /*1ab0*/  FADD R8, R7, R6 ;  /* 0x0000000607087221 */ /* 0x01afca0000000000 */
[----:B------:R-:W0:Y:S02]  /*1ac0*/  SHFL.DOWN PT, R9, R8, 0x2, 0x1f ;  /* 0x08401f0008097f89 */ /* 0x000e2400000e0000 */
[----:B0-----:R-:W-:-:S05]  /*1ad0*/  FADD R9, R8, R9 ;  /* 0x0000000908097221 */ /* 0x001fca0000000000 */
[----:B------:R-:W0:Y:S02]  /*1ae0*/  SHFL.DOWN PT, R6, R9, 0x1, 0x1f ;  /* 0x08201f0009067f89 */ /* 0x000e2400000e0000 */
[----:B0-----:R-:W-:Y:S01]  /*1af0*/  FADD R6, R9, R6 ;  /* 0x0000000609067221 */ /* 0x001fe20000000000 */
[----:B------:R-:W-:Y:S06]  /*1b00*/  @P0 BRA `(.L_x_47) ;  /* 0x0000000000b00947 */ /* 0x000fec0003800000 */
[----:B------:R-:W0:Y:S02]  /*1b10*/  LDCU UR4, c[0x0][0x39c] ;  /* 0x00007380ff0477ac */ /* 0x000e240008000800 */
[----:B0-----:R-:W-:-:S05]  /*1b20*/  I2FP.F32.S32 R4, UR4 ;  /* 0x0000000400047c45 */ /* 0x001fca0008201400 */
[----:B------:R-:W-:-:S05]  /*1b30*/  VIADD R3, R4, 0x1800000 ;  /* 0x0180000004037836 */ /* 0x000fca0000000000 */
[----:B------:R-:W-:-:S04]  /*1b40*/  LOP3.LUT R3, R3, 0x7f800000, RZ, 0xc0, !PT ;  /* 0x7f80000003037812 */ /* 0x000fc800078ec0ff */
[----:B------:R-:W-:-:S13]  /*1b50*/  ISETP.GT.U32.AND P0, PT, R3, 0x1ffffff, PT ;  /* 0x01ffffff0300780c */ /* 0x000fda0003f04070 */
[----:B------:R-:W-:Y:S05]  /*1b60*/  @P0 BRA `(.L_x_48) ;  /* 0x0000000000100947 */ /* 0x000fea0003800000 */
[----:B------:R-:W-:-:S07]  /*1b70*/  MOV R8, 0x1b90 ;  /* 0x00001b9000087802 */ /* 0x000fce0000000f00 */
[----:B------:R-:W-:Y:S05]  /*1b80*/  CALL.REL.NOINC `($__internal_0_$__cuda_sm20_rcp_rn_f32_slowpath) ;  /* 0x0000001000c87944 */ /* 0x000fea0003c00000 */
[----:B------:R-:W-:Y:S01]  /*1b90*/  IMAD.MOV.U32 R3, RZ, RZ, R7 ;  /* 0x000000ffff037224 */ /* 0x000fe200078e0007 */
[----:B------:R-:W-:Y:S06]  /*1ba0*/  BRA `(.L_x_49) ;  /* 0x0000000000107947 */ /* 0x000fec0003800000 */
.L_x_48:
[----:B------:R-:W0:Y:S02]  /*1bb0*/  MUFU.RCP R3, R4 ;  /* 0x0000000400037308 */ /* 0x000e240000001000 */
[----:B0-----:R-:W-:-:S04]  /*1bc0*/  FFMA R7, R4, R3, -1 ;  /* 0xbf80000004077423 */ /* 0x001fc80000000003 */
[----:B------:R-:W-:-:S04]  /*1bd0*/  FADD.FTZ R8, -R7, -RZ ;  /* 0x800000ff07087221 */ /* 0x000fc80000010100 */
[----:B------:R-:W-:-:S07]  /*1be0*/  FFMA R3, R3, R8, R3 ;  /* 0x0000000803037223 */ /* 0x000fce0000000003 */
.L_x_49:
[----:B------:R-:W0:Y:S01]  /*1bf0*/  LDCU UR4, c[0x0][0x3a0] ;  /* 0x00007400ff0477ac */ /* 0x000e220008000800 */
[----:B------:R-:W-:Y:S01]  /*1c00*/  BSSY.RECONVERGENT B1, `(.L_x_50) ;  /* 0x000000d000017945 */ /* 0x000fe20003800200 */
[----:B0-----:R-:W-:-:S04]  /*1c10*/  FFMA R3, R6, R3, UR4 ;  /* 0x0000000406037e23 */ /* 0x001fc80008000003 */
[----:B------:R0:W1:Y:S01]  /*1c20*/  MUFU.RSQ R6, R3 ;  /* 0x0000000300067308 */ /* 0x0000620000001400 */
[----:B------:R-:W-:-:S04]  /*1c30*/  IADD3 R4, PT, PT, R3, -0xd000000, RZ ;  /* 0xf300000003047810 */ /* 0x000fc80007ffe0ff */
[----:B------:R-:W-:-:S13]  /*1c40*/  ISETP.GT.U32.AND P0, PT, R4, 0x727fffff, PT ;  /* 0x727fffff0400780c */ /* 0x000fda0003f04070 */
[----:B01----:R-:W-:Y:S05]  /*1c50*/  @!P0 BRA `(.L_x_51) ;  /* 0x00000000000c8947 */ /* 0x003fea0003800000 */
[----:B------:R-:W-:-:S07]  /*1c60*/  MOV R10, 0x1c80 ;  /* 0x00001c80000a7802 */ /* 0x000fce0000000f00 */
[----:B------:R-:W-:Y:S05]  /*1c70*/  CALL.REL.NOINC `($__internal_1_$__cuda_sm20_sqrt_rn_f32_slowpath) ;  /* 0x00000014005c7944 */ /* 0x000fea0003c00000 */
[----:B------:R-:W-:Y:S05]  /*1c80*/  BRA `(.L_x_52) ;  /* 0x0000000000107947 */ /* 0x000fea0003800000 */
.L_x_51:
[----:B------:R-:W-:Y:S01]  /*1c90*/  FMUL.FTZ R4, R3, R6 ;  /* 0x0000000603047220 */ /* 0x000fe20000410000 */
[----:B------:R-:W-:-:S03]  /*1ca0*/  FMUL.FTZ R6, R6, 0.5 ;  /* 0x3f00000006067820 */ /* 0x000fc60000410000 */
[----:B------:R-:W-:-:S04]  /*1cb0*/  FFMA R3, -R4, R4, R3 ;  /* 0x0000000404037223 */ /* 0x000fc80000000103 */
[----:B------:R-:W-:-:S07]  /*1cc0*/  FFMA R4, R3, R6, R4 ;  /* 0x0000000603047223 */ /* 0x000fce0000000004 */
.L_x_52:
[----:B------:R-:W-:Y:S05]  /*1cd0*/  BSYNC.RECONVERGENT B1 ;  /* 0x0000000000017941 */ /* 0x000fea0003800200 */
.L_x_50:
[----:B------:R-:W-:Y:S01]  /*1ce0*/  VIADD R3, R4, 0x1800000 ;  /* 0x0180000004037836 */ /* 0x000fe20000000000 */
[----:B------:R-:W-:Y:S04]  /*1cf0*/  BSSY.RECONVERGENT B1, `(.L_x_53) ;  /* 0x000000c000017945 */ /* 0x000fe80003800200 */
[----:B------:R-:W-:-:S04]  /*1d00*/  LOP3.LUT R3, R3, 0x7f800000, RZ, 0xc0, !PT ;  /* 0x7f80000003037812 */ /* 0x000fc800078ec0ff */
[----:B------:R-:W-:-:S13]  /*1d10*/  ISETP.GT.U32.AND P0, PT, R3, 0x1ffffff, PT ;  /* 0x01ffffff0300780c */ /* 0x000fda0003f04070 */
[----:B------:R-:W-:Y:S05]  /*1d20*/  @P0 BRA `(.L_x_54) ;  /* 0x0000000000100947 */ /* 0x000fea0003800000 */
[----:B------:R-:W-:-:S07]  /*1d30*/  MOV R8, 0x1d50 ;  /* 0x00001d5000087802 */ /* 0x000fce0000000f00 */
[----:B------:R-:W-:Y:S05]  /*1d40*/  CALL.REL.NOINC `($__internal_0_$__cuda_sm20_rcp_rn_f32_slowpath) ;  /* 0x0000001000587944 */ /* 0x000fea0003c00000 */
[----:B------:R-:W-:Y:S01]  /*1d50*/  IMAD.MOV.U32 R6, RZ, RZ, R7 ;  /* 0x000000ffff067224 */ /* 0x000fe200078e0007 */
[----:B------:R-:W-:Y:S06]  /*1d60*/  BRA `(.L_x_55) ;  /* 0x0000000000107947 */ /* 0x000fec0003800000 */
.L_x_54:
[----:B------:R-:W0:Y:S02]  /*1d70*/  MUFU.RCP R3, R4 ;  /* 0x0000000400037308 */ /* 0x000e240000001000 */
[----:B0-----:R-:W-:-:S04]  /*1d80*/  FFMA R6, R3, R4, -1 ;  /* 0xbf80000003067423 */ /* 0x001fc80000000004 */
[----:B------:R-:W-:-:S04]  /*1d90*/  FADD.FTZ R6, -R6, -RZ ;  /* 0x800000ff06067221 */ /* 0x000fc80000010100 */
[----:B------:R-:W-:-:S07]  /*1da0*/  FFMA R6, R3, R6, R3 ;  /* 0x0000000603067223 */ /* 0x000fce0000000003 */
.L_x_55:
[----:B------:R-:W-:Y:S05]  /*1db0*/  BSYNC.RECONVERGENT B1 ;  /* 0x0000000000017941 */ /* 0x000fea0003800200 */
.L_x_53:
[----:B------:R0:W-:Y:S02]  /*1dc0*/  STS [R5], R6 ;  /* 0x0000000605007388 */ /* 0x0001e40000000800 */
.L_x_47:
[----:B------:R-:W-:Y:S05]  /*1dd0*/  BSYNC.RECONVERGENT B0 ;  /* 0x0000000000007941 */ /* 0x000fea0003800200 */
.L_x_46:
[----:B------:R-:W1:Y:S08]  /*1de0*/  LDC R9, c[0x0][0x39c] ;  /* 0x0000e700ff097b82 */ /* 0x000e700000000800 */
[----:B------:R-:W-:Y:S01]  /*1df0*/  BAR.SYNC.DEFER_BLOCKING 0x0 ;  /* 0x0000000000007b1d */ /* 0x000fe20000010000 */
[----:B-1----:R-:W-:-:S13]  /*1e00*/  ISETP.GE.AND P0, PT, R9, 0x20, PT ;  /* 0x000000200900780c */ /* 0x002fda0003f06270 */
[----:B------:R-:W-:Y:S05]  /*1e10*/  @!P0 BRA `(.L_x_56) ;  /* 0x0000000c00f48947 */ /* 0x000fea0003800000 */
[----:B------:R-:W-:-:S13]  /*1e20*/  ISETP.GE.AND P0, PT, R0, R31, PT ;  /* 0x0000001f0000720c */ /* 0x000fda0003f06270 */
[----:B------:R-:W-:Y:S05]  /*1e30*/  @P0 EXIT ;  /* 0x000000000000094d */ /* 0x000fea0003800000 */
[----:B------:R-:W-:Y:S01]  /*1e40*/  ISETP.GE.AND P0, PT, R29, 0x1, PT ;  /* 0x000000011d00780c */ /* 0x000fe20003f06270 */
[----:B------:R-:W-:-:S12]  /*1e50*/  IMAD R3, R9, UR8, RZ ;  /* 0x0000000809037c24 */ /* 0x000fd8000f8e02ff */
[----:B------:R-:W-:Y:S05]  /*1e60*/  @!P0 BRA `(.L_x_57) ;  /* 0x0000000400d08947 */ /* 0x000fea0003800000 */
[----:B------:R-:W-:-:S07]  /*1e70*/  IMAD.MOV R2, RZ, RZ, -R29 ;  /* 0x000000ffff027224 */ /* 0x000fce00078e0a1d */
.L_x_65:
[----:B-1----:R-:W1:Y:S01]  /*1e80*/  LDC R4, c[0x0][0x39c] ;  /* 0x0000e700ff047b82 */ /* 0x002e620000000800 */
[----:B---3--:R-:W-:Y:S01]  /*1e90*/  LEA R7, R0, 0x4, 0x2 ;  /* 0x0000000400077811 */ /* 0x008fe200078e10ff */
[----:B------:R-:W-:Y:S03]  /*1ea0*/  BSSY.RECONVERGENT B0, `(.L_x_58) ;  /* 0x000006c000007945 */ /* 0x000fe60003800200 */
[----:B-1----:R-:W-:-:S13]  /*1eb0*/  ISETP.GT.AND P0, PT, R7, R4, PT ;  /* 0x000000040700720c */ /* 0x002fda0003f04270 */
[----:B0-2---:R-:W-:Y:S05]  /*1ec0*/  @P0 BRA `(.L_x_59) ;  /* 0x0000000000540947 */ /* 0x005fea0003800000 */
[----:B------:R-:W1:Y:S01]  /*1ed0*/  S2UR UR5, SR_CgaCtaId ;  /* 0x00000000000579c3 */ /* 0x000e620000008800 */
[----:B------:R-:W-:Y:S01]  /*1ee0*/  UMOV UR4, 0x400 ;  /* 0x0000040000047882 */ /* 0x000fe20000000000 */
[----:B------:R-:W-:Y:S06]  /*1ef0*/  LDS R16, [R5] ;  /* 0x0000000005107984 */ /* 0x000fec0000000800 */
[----:B0-----:R-:W0:Y:S01]  /*1f00*/  LDC.64 R6, c[0x0][0x388] ;  /* 0x0000e200ff067b82 */ /* 0x001e220000000a00 */
[----:B-1----:R-:W-:-:S06]  /*1f10*/  ULEA UR4, UR5, UR4, 0x18 ;  /* 0x0000000405047291 */ /* 0x002fcc000f8ec0ff */
[----:B------:R-:W-:-:S04]  /*1f20*/  LEA R13, R0, UR4, 0x4 ;  /* 0x00000004000d7c11 */ /* 0x000fc8000f8e20ff */
[----:B------:R-:W-:Y:S02]  /*1f30*/  LEA R4, R4, R13, 0x2 ;  /* 0x0000000d04047211 */ /* 0x000fe400078e10ff */
[----:B------:R-:W1:Y:S04]  /*1f40*/  LDS.128 R12, [R13] ;  /* 0x000000000d0c7984 */ /* 0x000e680000000c00 */
[----:B------:R-:W2:Y:S01]  /*1f50*/  LDS.128 R8, [R4] ;  /* 0x0000000004087984 */ /* 0x000ea20000000c00 */
[-C--:B-1----:R-:W-:Y:S01]  /*1f60*/  FMUL R17, R12, R16.reuse ;  /* 0x000000100c117220 */ /* 0x082fe20000400000 */
[-C--:B------:R-:W-:Y:S01]  /*1f70*/  FMUL R12, R13, R16.reuse ;  /* 0x000000100d0c7220 */ /* 0x080fe20000400000 */
[-C--:B------:R-:W-:Y:S01]  /*1f80*/  FMUL R19, R14, R16.reuse ;  /* 0x000000100e137220 */ /* 0x080fe20000400000 */
[----:B------:R-:W-:Y:S01]  /*1f90*/  FMUL R16, R15, R16 ;  /* 0x000000100f107220 */ /* 0x000fe20000400000 */
[----:B------:R-:W-:-:S02]  /*1fa0*/  IMAD R15, R0, 0x4, R3 ;  /* 0x00000004000f7824 */ /* 0x000fc400078e0203 */
[----:B--2---:R-:W-:Y:S01]  /*1fb0*/  FMUL R8, R8, R17 ;  /* 0x0000001108087220 */ /* 0x004fe20000400000 */
[----:B------:R-:W-:Y:S01]  /*1fc0*/  FMUL R9, R9, R12 ;  /* 0x0000000c09097220 */ /* 0x000fe20000400000 */
[----:B------:R-:W-:Y:S01]  /*1fd0*/  FMUL R10, R10, R19 ;  /* 0x000000130a0a7220 */ /* 0x000fe20000400000 */
[----:B------:R-:W-:Y:S01]  /*1fe0*/  FMUL R11, R11, R16 ;  /* 0x000000100b0b7220 */ /* 0x000fe20000400000 */
[----:B0-----:R-:W-:-:S05]  /*1ff0*/  IMAD.WIDE.U32 R6, R15, 0x4, R6 ;  /* 0x000000040f067825 */ /* 0x001fca00078e0006 */
[----:B------:R3:W-:Y:S01]  /*2000*/  STG.E.128 desc[UR6][R6.64], R8 ;  /* 0x0000000806007986 */ /* 0x0007e2000c101d06 */
[----:B------:R-:W-:Y:S05]  /*2010*/  BRA `(.L_x_60) ;  /* 0x0000000400507947 */ /* 0x000fea0003800000 */
.L_x_59:
[----:B0-----:R0:W1:Y:S01]  /*2020*/  LDS R6, [R5] ;  /* 0x0000000005067984 */ /* 0x0010620000000800 */
[----:B------:R-:W2:Y:S01]  /*2030*/  S2UR UR5, SR_CgaCtaId ;  /* 0x00000000000579c3 */ /* 0x000ea20000008800 */
[----:B------:R-:W-:Y:S01]  /*2040*/  IMAD.MOV R10, RZ, RZ, -R29 ;  /* 0x000000ffff0a7224 */ /* 0x000fe200078e0a1d */
[----:B------:R-:W-:Y:S01]  /*2050*/  UMOV UR4, 0x400 ;  /* 0x0000040000047882 */ /* 0x000fe20000000000 */
[----:B------:R-:W-:-:S03]  /*2060*/  IMAD R7, R0, 0x4, R3 ;  /* 0x0000000400077824 */ /* 0x000fc600078e0203 */
[----:B------:R-:W-:Y:S02]  /*2070*/  ISETP.GE.AND P0, PT, R10, RZ, PT ;  /* 0x000000ff0a00720c */ /* 0x000fe40003f06270 */
[----:B------:R-:W3:Y:S01]  /*2080*/  LDC.64 R8, c[0x0][0x388] ;  /* 0x0000e200ff087b82 */ /* 0x000ee20000000a00 */
[----:B--2---:R-:W-:Y:S01]  /*2090*/  ULEA UR4, UR5, UR4, 0x18 ;  /* 0x0000000405047291 */ /* 0x004fe2000f8ec0ff */
[----:B---3--:R-:W-:-:S05]  /*20a0*/  IMAD.WIDE.U32 R8, R7, 0x4, R8 ;  /* 0x0000000407087825 */ /* 0x008fca00078e0008 */
[----:B------:R-:W-:Y:S02]  /*20b0*/  LEA R7, R0, UR4, 0x4 ;  /* 0x0000000400077c11 */ /* 0x000fe4000f8e20ff */
[----:B------:R-:W-:Y:S01]  /*20c0*/  MOV R11, R9 ;  /* 0x00000009000b7202 */ /* 0x000fe20000000f00 */
[----:B------:R-:W-:Y:S01]  /*20d0*/  IMAD.MOV.U32 R9, RZ, RZ, R2 ;  /* 0x000000ffff097224 */ /* 0x000fe200078e0002 */
[----:B01----:R-:W-:Y:S06]  /*20e0*/  @P0 BRA `(.L_x_61) ;  /* 0x0000000000e40947 */ /* 0x003fec0003800000 */
[----:B------:R-:W-:Y:S01]  /*20f0*/  IMAD.MOV R10, RZ, RZ, -R9 ;  /* 0x000000ffff0a7224 */ /* 0x000fe200078e0a09 */
[----:B------:R-:W-:-:S04]  /*2100*/  PLOP3.LUT P0, PT, PT, PT, PT, 0x80, 0x8 ;  /* 0x000000000008781c */ /* 0x000fc80003f0f070 */
[----:B------:R-:W-:-:S13]  /*2110*/  ISETP.GT.AND P1, PT, R10, 0x3, PT ;  /* 0x000000030a00780c */ /* 0x000fda0003f24270 */
[----:B------:R-:W-:Y:S05]  /*2120*/  @!P1 BRA `(.L_x_62) ;  /* 0x0000000000789947 */ /* 0x000fea0003800000 */
[----:B------:R-:W-:-:S13]  /*2130*/  PLOP3.LUT P0, PT, PT, PT, PT, 0x8, 0x80 ;  /* 0x000000000080781c */ /* 0x000fda0003f0e170 */
.L_x_63:
[----:B------:R-:W-:Y:S01]  /*2140*/  IMAD R10, R4, 0x4, R7 ;  /* 0x00000004040a7824 */ /* 0x000fe200078e0207 */
[----:B0-----:R-:W0:Y:S01]  /*2150*/  LDS R13, [R7] ;  /* 0x00000000070d7984 */ /* 0x001e220000000800 */
[----:B------:R-:W-:-:S03]  /*2160*/  VIADD R9, R9, 0x4 ;  /* 0x0000000409097836 */ /* 0x000fc60000000000 */
[----:B------:R-:W1:Y:S02]  /*2170*/  LDS R15, [R7+0x4] ;  /* 0x00000400070f7984 */ /* 0x000e640000000800 */
[----:B------:R-:W-:Y:S02]  /*2180*/  ISETP.GE.AND P1, PT, R9, -0x3, PT ;  /* 0xfffffffd0900780c */ /* 0x000fe40003f26270 */
[----:B------:R-:W2:Y:S04]  /*2190*/  LDS R19, [R7+0x8] ;  /* 0x0000080007137984 */ /* 0x000ea80000000800 */
[----:B------:R3:W4:Y:S04]  /*21a0*/  LDS R21, [R7+0xc] ;  /* 0x00000c0007157984 */ /* 0x0007280000000800 */
[----:B------:R-:W5:Y:S04]  /*21b0*/  LDS R12, [R10] ;  /* 0x000000000a0c7984 */ /* 0x000f680000000800 */
[----:B------:R-:W5:Y:S01]  /*21c0*/  LDS R17, [R10+0x4] ;  /* 0x000004000a117984 */ /* 0x000f620000000800 */
[----:B---3--:R-:W-:-:S03]  /*21d0*/  IADD3 R7, PT, PT, R7, 0x10, RZ ;  /* 0x0000001007077810 */ /* 0x008fc60007ffe0ff */
[----:B------:R-:W3:Y:S04]  /*21e0*/  LDS R16, [R10+0x8] ;  /* 0x000008000a107984 */ /* 0x000ee80000000800 */
[----:B------:R-:W3:Y:S01]  /*21f0*/  LDS R18, [R10+0xc] ;  /* 0x00000c000a127984 */ /* 0x000ee20000000800 */
[C---:B0-----:R-:W-:Y:S01]  /*2200*/  FMUL R13, R6.reuse, R13 ;  /* 0x0000000d060d7220 */ /* 0x041fe20000400000 */
[C---:B-1----:R-:W-:Y:S01]  /*2210*/  FMUL R14, R6.reuse, R15 ;  /* 0x0000000f060e7220 */ /* 0x042fe20000400000 */
[C---:B--2---:R-:W-:Y:S01]  /*2220*/  FMUL R19, R6.reuse, R19 ;  /* 0x0000001306137220 */ /* 0x044fe20000400000 */
[----:B----4-:R-:W-:Y:S01]  /*2230*/  FMUL R21, R6, R21 ;  /* 0x0000001506157220 */ /* 0x010fe20000400000 */
[----:B-----5:R-:W-:Y:S01]  /*2240*/  FMUL R15, R13, R12 ;  /* 0x0000000c0d0f7220 */ /* 0x020fe20000400000 */
[----:B------:R-:W-:Y:S01]  /*2250*/  MOV R12, R8 ;  /* 0x00000008000c7202 */ /* 0x000fe20000000f00 */
[----:B------:R-:W-:-:S02]  /*2260*/  IMAD.MOV.U32 R13, RZ, RZ, R11 ;  /* 0x000000ffff0d7224 */ /* 0x000fc400078e000b */
[----:B------:R-:W-:Y:S01]  /*2270*/  FMUL R17, R14, R17 ;  /* 0x000000110e117220 */ /* 0x000fe20000400000 */
[----:B------:R-:W-:Y:S02]  /*2280*/  IADD3 R8, P2, PT, R12, 0x10, RZ ;  /* 0x000000100c087810 */ /* 0x000fe40007f5e0ff */
[----:B------:R0:W-:Y:S01]  /*2290*/  STG.E desc[UR6][R12.64], R15 ;  /* 0x0000000f0c007986 */ /* 0x0001e2000c101906 */
[----:B---3--:R-:W-:Y:S02]  /*22a0*/  FMUL R19, R19, R16 ;  /* 0x0000001013137220 */ /* 0x008fe40000400000 */
[----:B------:R-:W-:Y:S01]  /*22b0*/  IMAD.X R11, RZ, RZ, R13, P2 ;  /* 0x000000ffff0b7224 */ /* 0x000fe200010e060d */
[----:B------:R0:W-:Y:S01]  /*22c0*/  STG.E desc[UR6][R12.64+0x4], R17 ;  /* 0x000004110c007986 */ /* 0x0001e2000c101906 */
[----:B------:R-:W-:-:S03]  /*22d0*/  FMUL R21, R21, R18 ;  /* 0x0000001215157220 */ /* 0x000fc60000400000 */
[----:B------:R0:W-:Y:S04]  /*22e0*/  STG.E desc[UR6][R12.64+0x8], R19 ;  /* 0x000008130c007986 */ /* 0x0001e8000c101906 */
[----:B------:R0:W-:Y:S01]  /*22f0*/  STG.E desc[UR6][R12.64+0xc], R21 ;  /* 0x00000c150c007986 */ /* 0x0001e2000c101906 */
[----:B------:R-:W-:Y:S05]  /*2300*/  @!P1 BRA `(.L_x_63) ;  /* 0xfffffffc008c9947 */ /* 0x000fea000383ffff */
.L_x_62:
[----:B------:R-:W-:-:S05]  /*2310*/  IMAD.MOV R10, RZ, RZ, -R9 ;  /* 0x000000ffff0a7224 */ /* 0x000fca00078e0a09 */
[----:B------:R-:W-:-:S13]  /*2320*/  ISETP.GT.AND P1, PT, R10, 0x1, PT ;  /* 0x000000010a00780c */ /* 0x000fda0003f24270 */
[----:B------:R-:W-:Y:S05]  /*2330*/  @!P1 BRA `(.L_x_64) ;  /* 0x0000000000489947 */ /* 0x000fea0003800000 */
[----:B------:R-:W-:Y:S01]  /*2340*/  IMAD R10, R4, 0x4, R7 ;  /* 0x00000004040a7824 */ /* 0x000fe200078e0207 */
[----:B0-----:R-:W0:Y:S01]  /*2350*/  LDS R13, [R7] ;  /* 0x00000000070d7984 */ /* 0x001e220000000800 */
[----:B------:R-:W-:Y:S01]  /*2360*/  PLOP3.LUT P0, PT, PT, PT, PT, 0x8, 0x80 ;  /* 0x000000000080781c */ /* 0x000fe20003f0e170 */
[----:B------:R-:W-:Y:S02]  /*2370*/  VIADD R9, R9, 0x2 ;  /* 0x0000000209097836 */ /* 0x000fe40000000000 */
[----:B------:R1:W2:Y:S04]  /*2380*/  LDS R15, [R7+0x4] ;  /* 0x00000400070f7984 */ /* 0x0002a80000000800 */
[----:B------:R-:W3:Y:S04]  /*2390*/  LDS R12, [R10] ;  /* 0x000000000a0c7984 */ /* 0x000ee80000000800 */
[----:B------:R-:W4:Y:S01]  /*23a0*/  LDS R17, [R10+0x4] ;  /* 0x000004000a117984 */ /* 0x000f220000000800 */
[----:B-1----:R-:W-:-:S02]  /*23b0*/  VIADD R7, R7, 0x8 ;  /* 0x0000000807077836 */ /* 0x002fc40000000000 */
[C---:B0-----:R-:W-:Y:S01]  /*23c0*/  FMUL R13, R6.reuse, R13 ;  /* 0x0000000d060d7220 */ /* 0x041fe20000400000 */
[----:B--2---:R-:W-:-:S03]  /*23d0*/  FMUL R14, R6, R15 ;  /* 0x0000000f060e7220 */ /* 0x004fc60000400000 */
[----:B---3--:R-:W-:Y:S01]  /*23e0*/  FMUL R15, R13, R12 ;  /* 0x0000000c0d0f7220 */ /* 0x008fe20000400000 */
[----:B------:R-:W-:Y:S01]  /*23f0*/  IMAD.MOV.U32 R12, RZ, RZ, R8 ;  /* 0x000000ffff0c7224 */ /* 0x000fe200078e0008 */
[----:B------:R-:W-:Y:S01]  /*2400*/  MOV R13, R11 ;  /* 0x0000000b000d7202 */ /* 0x000fe20000000f00 */
[----:B----4-:R-:W-:Y:S01]  /*2410*/  FMUL R17, R14, R17 ;  /* 0x000000110e117220 */ /* 0x010fe20000400000 */
[----:B------:R-:W-:-:S03]  /*2420*/  IADD3 R8, P1, PT, R8, 0x8, RZ ;  /* 0x0000000808087810 */ /* 0x000fc60007f3e0ff */
[----:B------:R1:W-:Y:S02]  /*2430*/  STG.E desc[UR6][R12.64], R15 ;  /* 0x0000000f0c007986 */ /* 0x0003e4000c101906 */
[----:B------:R-:W-:Y:S02]  /*2440*/  IMAD.X R11, RZ, RZ, R11, P1 ;  /* 0x000000ffff0b7224 */ /* 0x000fe400008e060b */
[----:B------:R1:W-:Y:S06]  /*2450*/  STG.E desc[UR6][R12.64+0x4], R17 ;  /* 0x000004110c007986 */ /* 0x0003ec000c101906 */
.L_x_64:
[----:B------:R-:W-:-:S13]  /*2460*/  ISETP.NE.OR P0, PT, R9, RZ, P0 ;  /* 0x000000ff0900720c */ /* 0x000fda0000705670 */
[----:B------:R-:W-:Y:S05]  /*2470*/  @!P0 BRA `(.L_x_60) ;  /* 0x0000000000388947 */ /* 0x000fea0003800000 */
.L_x_61:
[----:B------:R-:W-:Y:S01]  /*2480*/  LEA R10, R4, R7, 0x2 ;  /* 0x00000007040a7211 */ /* 0x000fe200078e10ff */
[----:B012---:R0:W1:Y:S01]  /*2490*/  LDS R13, [R7] ;  /* 0x00000000070d7984 */ /* 0x0070620000000800 */
[----:B------:R-:W-:Y:S01]  /*24a0*/  IMAD.MOV.U32 R12, RZ, RZ, R8 ;  /* 0x000000ffff0c7224 */ /* 0x000fe200078e0008 */
[----:B------:R-:W-:Y:S01]  /*24b0*/  IADD3 R8, P1, PT, R8, 0x4, RZ ;  /* 0x0000000408087810 */ /* 0x000fe20007f3e0ff */
[----:B------:R-:W-:Y:S02]  /*24c0*/  VIADD R9, R9, 0x1 ;  /* 0x0000000109097836 */ /* 0x000fe40000000000 */
[----:B------:R-:W2:Y:S03]  /*24d0*/  LDS R10, [R10] ;  /* 0x000000000a0a7984 */ /* 0x000ea60000000800 */
[----:B------:R-:W-:Y:S02]  /*24e0*/  ISETP.NE.AND P0, PT, R9, RZ, PT ;  /* 0x000000ff0900720c */ /* 0x000fe40003f05270 */
[----:B0-----:R-:W-:Y:S01]  /*24f0*/  IADD3 R7, PT, PT, R7, 0x4, RZ ;  /* 0x0000000407077810 */ /* 0x001fe20007ffe0ff */
[----:B-1----:R-:W-:-:S04]  /*2500*/  FMUL R13, R6, R13 ;  /* 0x0000000d060d7220 */ /* 0x002fc80000400000 */
[----:B--2---:R-:W-:Y:S01]  /*2510*/  FMUL R15, R13, R10 ;  /* 0x0000000a0d0f7220 */ /* 0x004fe20000400000 */
[--C-:B------:R-:W-:Y:S02]  /*2520*/  IMAD.MOV.U32 R13, RZ, RZ, R11.reuse ;  /* 0x000000ffff0d7224 */ /* 0x100fe400078e000b */
[----:B------:R-:W-:-:S03]  /*2530*/  IMAD.X R11, RZ, RZ, R11, P1 ;  /* 0x000000ffff0b7224 */ /* 0x000fc600008e060b */
[----:B------:R2:W-:Y:S01]  /*2540*/  STG.E desc[UR6][R12.64], R15 ;  /* 0x0000000f0c007986 */ /* 0x0005e2000c101906 */
[----:B------:R-:W-:Y:S05]  /*2550*/  @P0 BRA `(.L_x_61) ;  /* 0xfffffffc00c80947 */ /* 0x000fea000383ffff */
.L_x_60:
[----:B------:R-:W-:Y:S05]  /*2560*/  BSYNC.RECONVERGENT B0 ;  /* 0x0000000000007941 */ /* 0x000fea0003800200 */
.L_x_58:
[----:B------:R-:W-:-:S05]  /*2570*/  VIADD R0, R0, 0x20 ;  /* 0x0000002000007836 */ /* 0x000fca0000000000 */
[----:B------:R-:W-:-:S13]  /*2580*/  ISETP.GE.AND P0, PT, R0, R31, PT ;  /* 0x0000001f0000720c */ /* 0x000fda0003f06270 */
[----:B------:R-:W-:Y:S05]  /*2590*/  @!P0 BRA `(.L_x_65) ;  /* 0xfffffff800388947 */ /* 0x000fea000383ffff */
[----:B------:R-:W-:Y:S05]  /*25a0*/  EXIT ;  /* 0x000000000000794d */ /* 0x000fea0003800000 */
.L_x_57:
[----:B------:R-:W-:Y:S01]  /*25b0*/  LOP3.LUT R2, RZ, R0, RZ, 0x33, !PT ;  /* 0x00000000ff027212 */ /* 0x000fe200078e33ff */
[----:B------:R-:W-:Y:S04]  /*25c0*/  BSSY.RECONVERGENT B0, `(.L_x_66) ;  /* 0x0000026000007945 */ /* 0x000fe80003800200 */
[----:B------:R-:W-:-:S05]  /*25d0*/  IMAD.IADD R20, R31, 0x1, R2 ;  /* 0x000000011f147824 */ /* 0x000fca00078e0202 */
[----:B------:R-:W-:-:S04]  /*25e0*/  LOP3.LUT R2, R20, 0x60, RZ, 0xc0, !PT ;  /* 0x0000006014027812 */ /* 0x000fc800078ec0ff */
[----:B------:R-:W-:-:S13]  /*25f0*/  ISETP.NE.AND P0, PT, R2, 0x60, PT ;  /* 0x000000600200780c */ /* 0x000fda0003f05270 */
[----:B------:R-:W-:Y:S05]  /*2600*/  @!P0 BRA `(.L_x_67) ;  /* 0x0000000000848947 */ /* 0x000fea0003800000 */
[----:B------:R-:W1:Y:S01]  /*2610*/  LDC R21, c[0x0][0x39c] ;  /* 0x0000e700ff157b82 */ /* 0x000e620000000800 */
[----:B------:R-:W-:Y:S01]  /*2620*/  LEA.HI R2, R20, 0x1, RZ, 0x1b ;  /* 0x0000000114027811 */ /* 0x000fe200078fd8ff */
[----:B------:R-:W-:-:S03]  /*2630*/  HFMA2 R4, -RZ, RZ, 0, 0 ;  /* 0x00000000ff047431 */ /* 0x000fc600000001ff */
[----:B------:R-:W-:-:S03]  /*2640*/  LOP3.LUT R19, R2, 0x3, RZ, 0xc0, !PT ;  /* 0x0000000302137812 */ /* 0x000fc600078ec0ff */
[----:B0-----:R-:W0:Y:S04]  /*2650*/  LDC.64 R6, c[0x0][0x388] ;  /* 0x0000e200ff067b82 */ /* 0x001e280000000a00 */
.L_x_70:
[----:B------:R-:W-:Y:S01]  /*2660*/  LEA R2, R0, 0x4, 0x2 ;  /* 0x0000000400027811 */ /* 0x000fe200078e10ff */
[----:B------:R-:W-:Y:S01]  /*2670*/  VIADD R4, R4, 0x1 ;  /* 0x0000000104047836 */ /* 0x000fe20000000000 */
[----:B------:R-:W-:Y:S02]  /*2680*/  BSSY.RECONVERGENT B1, `(.L_x_68) ;  /* 0x0000017000017945 */ /* 0x000fe40003800200 */
[----:B-1----:R-:W-:Y:S02]  /*2690*/  ISETP.GT.AND P0, PT, R2, R21, PT ;  /* 0x000000150200720c */ /* 0x002fe40003f04270 */
[----:B------:R-:W-:-:S11]  /*26a0*/  ISETP.NE.AND P1, PT, R4, R19, PT ;  /* 0x000000130400720c */ /* 0x000fd60003f25270 */
[----:B------:R-:W-:Y:S05]  /*26b0*/  @P0 BRA `(.L_x_69) ;  /* 0x00000000004c0947 */ /* 0x000fea0003800000 */
[----:B------:R-:W1:Y:S01]  /*26c0*/  S2UR UR5, SR_CgaCtaId ;  /* 0x00000000000579c3 */ /* 0x000e620000008800 */
[----:B------:R-:W-:Y:S01]  /*26d0*/  UMOV UR4, 0x400 ;  /* 0x0000040000047882 */ /* 0x000fe20000000000 */
[----:B------:R-:W-:Y:S01]  /*26e0*/  LDS R16, [R5] ;  /* 0x0000000005107984 */ /* 0x000fe20000000800 */
[----:B-1----:R-:W-:-:S06]  /*26f0*/  ULEA UR4, UR5, UR4, 0x18 ;  /* 0x0000000405047291 */ /* 0x002fcc000f8ec0ff */
[----:B------:R-:W-:-:S05]  /*2700*/  LEA R8, R0, UR4, 0x4 ;  /* 0x0000000400087c11 */ /* 0x000fca000f8e20ff */
[----:B------:R-:W-:Y:S02]  /*2710*/  IMAD R2, R21, 0x4, R8 ;  /* 0x0000000415027824 */ /* 0x000fe400078e0208 */
        /* <DEDUP_REMOVED lines=12> */
[----:B------:R1:W-:Y:S02]  /*27e0*/  STG.E.128 desc[UR6][R8.64], R12 ;  /* 0x0000000c08007986 */ /* 0x0003e4000c101d06 */
.L_x_69:
[----:B------:R-:W-:Y:S05]  /*27f0*/  BSYNC.RECONVERGENT B1 ;  /* 0x0000000000017941 */ /* 0x000fea0003800200 */
.L_x_68:
[----:B------:R-:W-:Y:S01]  /*2800*/  IADD3 R0, PT, PT, R0, 0x20, RZ ;  /* 0x0000002000007810 */ /* 0x000fe20007ffe0ff */
[----:B------:R-:W-:Y:S06]  /*2810*/  @P1 BRA `(.L_x_70) ;  /* 0xfffffffc00901947 */ /* 0x000fec000383ffff */
.L_x_67:
[----:B------:R-:W-:Y:S05]  /*2820*/  BSYNC.RECONVERGENT B0 ;  /* 0x0000000000007941 */ /* 0x000fea0003800200 */
.L_x_66:
[----:B------:R-:W-:-:S13]  /*2830*/  ISETP.GE.U32.AND P0, PT, R20, 0x60, PT ;  /* 0x000000601400780c */ /* 0x000fda0003f06070 */
[----:B------:R-:W-:Y:S05]  /*2840*/  @!P0 EXIT ;  /* 0x000000000000894d */ /* 0x000fea0003800000 */
[----:B------:R-:W2:Y:S01]  /*2850*/  S2UR UR5, SR_CgaCtaId ;  /* 0x00000000000579c3 */ /* 0x000ea20000008800 */
[----:B------:R-:W-:-:S07]  /*2860*/  UMOV UR4, 0x400 ;  /* 0x0000040000047882 */ /* 0x000fce0000000000 */
[----:B------:R-:W3:Y:S08]  /*2870*/  LDC R2, c[0x0][0x39c] ;  /* 0x0000e700ff027b82 */ /* 0x000ef00000000800 */
[----:B------:R-:W4:Y:S01]  /*2880*/  LDC.64 R16, c[0x0][0x388] ;  /* 0x0000e200ff107b82 */ /* 0x000f220000000a00 */
[----:B--2---:R-:W-:-:S12]  /*2890*/  ULEA UR4, UR5, UR4, 0x18 ;  /* 0x0000000405047291 */ /* 0x004fd8000f8ec0ff */
.L_x_79:
[C---:B0--3--:R-:W-:Y:S01]  /*28a0*/  LEA R7, R0.reuse, 0x4, 0x2 ;  /* 0x0000000400077811 */ /* 0x049fe200078e10ff */
[----:B------:R-:W-:Y:S01]  /*28b0*/  BSSY.RECONVERGENT B0, `(.L_x_71) ;  /* 0x0000019000007945 */ /* 0x000fe20003800200 */
[C---:B-12---:R-:W-:Y:S02]  /*28c0*/  LEA R9, R0.reuse, 0x84, 0x2 ;  /* 0x0000008400097811 */ /* 0x046fe400078e10ff */
[-C--:B---3--:R-:W-:Y:S02]  /*28d0*/  ISETP.GT.AND P0, PT, R7, R2.reuse, PT ;  /* 0x000000020700720c */ /* 0x088fe40003f04270 */
[C---:B------:R-:W-:Y:S02]  /*28e0*/  LEA R7, R0.reuse, UR4, 0x4 ;  /* 0x0000000400077c11 */ /* 0x040fe4000f8e20ff */
[C---:B------:R-:W-:Y:S02]  /*28f0*/  LEA R11, R0.reuse, 0x104, 0x2 ;  /* 0x00000104000b7811 */ /* 0x040fe400078e10ff */
[----:B------:R-:W-:Y:S01]  /*2900*/  LEA R13, R0, 0x184, 0x2 ;  /* 0x00000184000d7811 */ /* 0x000fe200078e10ff */
[----:B------:R-:W-:Y:S01]  /*2910*/  IMAD R4, R2, 0x4, R7 ;  /* 0x0000000402047824 */ /* 0x000fe200078e0207 */
[----:B------:R-:W-:-:S02]  /*2920*/  ISETP.GT.AND P1, PT, R9, R2, PT ;  /* 0x000000020900720c */ /* 0x000fc40003f24270 */
[-C--:B------:R-:W-:Y:S02]  /*2930*/  ISETP.GT.AND P2, PT, R11, R2.reuse, PT ;  /* 0x000000020b00720c */ /* 0x080fe40003f44270 */
[----:B------:R-:W-:Y:S01]  /*2940*/  ISETP.GT.AND P3, PT, R13, R2, PT ;  /* 0x000000020d00720c */ /* 0x000fe20003f64270 */
[----:B------:R-:W-:-:S12]  /*2950*/  @P0 BRA `(.L_x_72) ;  /* 0x0000000000380947 */ /* 0x000fd80003800000 */
[----:B------:R-:W-:Y:S04]  /*2960*/  LDS R6, [R5] ;  /* 0x0000000005067984 */ /* 0x000fe80000000800 */
[----:B------:R-:W0:Y:S04]  /*2970*/  LDS.128 R8, [R7] ;  /* 0x0000000007087984 */ /* 0x000e280000000c00 */
[----:B------:R-:W1:Y:S01]  /*2980*/  LDS.128 R12, [R4] ;  /* 0x00000000040c7984 */ /* 0x000e620000000c00 */
[-C--:B0-----:R-:W-:Y:S01]  /*2990*/  FMUL R19, R8, R6.reuse ;  /* 0x0000000608137220 */ /* 0x081fe20000400000 */
[-C--:B------:R-:W-:Y:S01]  /*29a0*/  FMUL R8, R9, R6.reuse ;  /* 0x0000000609087220 */ /* 0x080fe20000400000 */
[-C--:B------:R-:W-:Y:S01]  /*29b0*/  FMUL R9, R10, R6.reuse ;  /* 0x000000060a097220 */ /* 0x080fe20000400000 */
[----:B------:R-:W-:Y:S01]  /*29c0*/  FMUL R6, R11, R6 ;  /* 0x000000060b067220 */ /* 0x000fe20000400000 */
[----:B------:R-:W-:-:S02]  /*29d0*/  IMAD R11, R0, 0x4, R3 ;  /* 0x00000004000b7824 */ /* 0x000fc400078e0203 */
[----:B-1----:R-:W-:Y:S01]  /*29e0*/  FMUL R13, R13, R8 ;  /* 0x000000080d0d7220 */ /* 0x002fe20000400000 */
[----:B------:R-:W-:Y:S01]  /*29f0*/  FMUL R14, R14, R9 ;  /* 0x000000090e0e7220 */ /* 0x000fe20000400000 */
[----:B------:R-:W-:Y:S01]  /*2a00*/  FMUL R12, R12, R19 ;  /* 0x000000130c0c7220 */ /* 0x000fe20000400000 */
[----:B------:R-:W-:Y:S01]  /*2a10*/  FMUL R15, R15, R6 ;  /* 0x000000060f0f7220 */ /* 0x000fe20000400000 */
[----:B----4-:R-:W-:-:S05]  /*2a20*/  IMAD.WIDE.U32 R8, R11, 0x4, R16 ;  /* 0x000000040b087825 */ /* 0x010fca00078e0010 */
[----:B------:R0:W-:Y:S02]  /*2a30*/  STG.E.128 desc[UR6][R8.64], R12 ;  /* 0x0000000c08007986 */ /* 0x0001e4000c101d06 */
.L_x_72:
[----:B------:R-:W-:Y:S05]  /*2a40*/  BSYNC.RECONVERGENT B0 ;  /* 0x0000000000007941 */ /* 0x000fea0003800200 */
.L_x_71:
[----:B------:R-:W-:Y:S04]  /*2a50*/  BSSY.RECONVERGENT B0, `(.L_x_73) ;  /* 0x0000011000007945 */ /* 0x000fe80003800200 */
[----:B------:R-:W-:Y:S05]  /*2a60*/  @P1 BRA `(.L_x_74) ;  /* 0x00000000003c1947 */ /* 0x000fea0003800000 */
[----:B------:R-:W-:Y:S01]  /*2a70*/  LDS R20, [R5] ;  /* 0x0000000005147984 */ /* 0x000fe20000000800 */
[----:B------:R-:W-:-:S03]  /*2a80*/  IMAD R18, R0, 0x4, R3 ;  /* 0x0000000400127824 */ /* 0x000fc600078e0203 */
[----:B0-----:R-:W0:Y:S04]  /*2a90*/  LDS.128 R8, [R7+0x200] ;  /* 0x0002000007087984 */ /* 0x001e280000000c00 */
[----:B------:R-:W1:Y:S01]  /*2aa0*/  LDS.128 R12, [R4+0x200] ;  /* 0x00020000040c7984 */ /* 0x000e620000000c00 */
[C---:B0-----:R-:W-:Y:S01]  /*2ab0*/  FMUL R19, R20.reuse, R8 ;  /* 0x0000000814137220 */ /* 0x041fe20000400000 */
[C---:B------:R-:W-:Y:S01]  /*2ac0*/  FMUL R6, R20.reuse, R9 ;  /* 0x0000000914067220 */ /* 0x040fe20000400000 */
[C---:B------:R-:W-:Y:S01]  /*2ad0*/  FMUL R8, R20.reuse, R11 ;  /* 0x0000000b14087220 */ /* 0x040fe20000400000 */
[----:B------:R-:W-:Y:S01]  /*2ae0*/  FMUL R9, R20, R10 ;  /* 0x0000000a14097220 */ /* 0x000fe20000400000 */
[----:B------:R-:W-:Y:S01]  /*2af0*/  IADD3 R11, PT, PT, R18, 0x80, RZ ;  /* 0x00000080120b7810 */ /* 0x000fe20007ffe0ff */
[----:B-1----:R-:W-:Y:S01]  /*2b00*/  FMUL R12, R12, R19 ;  /* 0x000000130c0c7220 */ /* 0x002fe20000400000 */
[----:B------:R-:W-:Y:S01]  /*2b10*/  FMUL R15, R15, R8 ;  /* 0x000000080f0f7220 */ /* 0x000fe20000400000 */
[----:B------:R-:W-:Y:S01]  /*2b20*/  FMUL R14, R14, R9 ;  /* 0x000000090e0e7220 */ /* 0x000fe20000400000 */
[----:B------:R-:W-:Y:S01]  /*2b30*/  FMUL R13, R13, R6 ;  /* 0x000000060d0d7220 */ /* 0x000fe20000400000 */
[----:B----4-:R-:W-:-:S05]  /*2b40*/  IMAD.WIDE.U32 R8, R11, 0x4, R16 ;  /* 0x000000040b087825 */ /* 0x010fca00078e0010 */
[----:B------:R1:W-:Y:S02]  /*2b50*/  STG.E.128 desc[UR6][R8.64], R12 ;  /* 0x0000000c08007986 */ /* 0x0003e4000c101d06 */
.L_x_74:
[----:B------:R-:W-:Y:S05]  /*2b60*/  BSYNC.RECONVERGENT B0 ;  /* 0x0000000000007941 */ /* 0x000fea0003800200 */
.L_x_73:
[----:B------:R-:W-:Y:S04]  /*2b70*/  BSSY.RECONVERGENT B0, `(.L_x_75) ;  /* 0x0000011000007945 */ /* 0x000fe80003800200 */
[----:B------:R-:W-:Y:S05]  /*2b80*/  @P2 BRA `(.L_x_76) ;  /* 0x00000000003c2947 */ /* 0x000fea0003800000 */
[----:B------:R-:W-:Y:S01]  /*2b90*/  LDS R20, [R5] ;  /* 0x0000000005147984 */ /* 0x000fe20000000800 */
[----:B------:R-:W-:-:S03]  /*2ba0*/  IMAD R18, R0, 0x4, R3 ;  /* 0x0000000400127824 */ /* 0x000fc600078e0203 */
[----:B01----:R-:W0:Y:S04]  /*2bb0*/  LDS.128 R8, [R7+0x400] ;  /* 0x0004000007087984 */ /* 0x003e280000000c00 */
[----:B------:R-:W1:Y:S01]  /*2bc0*/  LDS.128 R12, [R4+0x400] ;  /* 0x00040000040c7984 */ /* 0x000e620000000c00 */
[C---:B0-----:R-:W-:Y:S01]  /*2bd0*/  FMUL R19, R20.reuse, R8 ;  /* 0x0000000814137220 */ /* 0x041fe20000400000 */
[C---:B------:R-:W-:Y:S01]  /*2be0*/  FMUL R6, R20.reuse, R9 ;  /* 0x0000000914067220 */ /* 0x040fe20000400000 */
[C---:B------:R-:W-:Y:S01]  /*2bf0*/  FMUL R9, R20.reuse, R10 ;  /* 0x0000000a14097220 */ /* 0x040fe20000400000 */
[----:B------:R-:W-:Y:S01]  /*2c00*/  FMUL R8, R20, R11 ;  /* 0x0000000b14087220 */ /* 0x000fe20000400000 */
[----:B------:R-:W-:Y:S02]  /*2c10*/  VIADD R11, R18, 0x100 ;  /* 0x00000100120b7836 */ /* 0x000fe40000000000 */
[----:B-1----:R-:W-:Y:S01]  /*2c20*/  FMUL R12, R12, R19 ;  /* 0x000000130c0c7220 */ /* 0x002fe20000400000 */
[----:B------:R-:W-:Y:S01]  /*2c30*/  FMUL R14, R14, R9 ;  /* 0x000000090e0e7220 */ /* 0x000fe20000400000 */
[----:B------:R-:W-:Y:S01]  /*2c40*/  FMUL R15, R15, R8 ;  /* 0x000000080f0f7220 */ /* 0x000fe20000400000 */
[----:B------:R-:W-:Y:S01]  /*2c50*/  FMUL R13, R13, R6 ;  /* 0x000000060d0d7220 */ /* 0x000fe20000400000 */
[----:B----4-:R-:W-:-:S05]  /*2c60*/  IMAD.WIDE.U32 R8, R11, 0x4, R16 ;  /* 0x000000040b087825 */ /* 0x010fca00078e0010 */
[----:B------:R2:W-:Y:S02]  /*2c70*/  STG.E.128 desc[UR6][R8.64], R12 ;  /* 0x0000000c08007986 */ /* 0x0005e4000c101d06 */
.L_x_76:
[----:B------:R-:W-:Y:S05]  /*2c80*/  BSYNC.RECONVERGENT B0 ;  /* 0x0000000000007941 */ /* 0x000fea0003800200 */
.L_x_75:
[----:B------:R-:W-:Y:S04]  /*2c90*/  BSSY.RECONVERGENT B0, `(.L_x_77) ;  /* 0x0000011000007945 */ /* 0x000fe80003800200 */
[----:B------:R-:W-:Y:S05]  /*2ca0*/  @P3 BRA `(.L_x_78) ;  /* 0x00000000003c3947 */ /* 0x000fea0003800000 */
[----:B------:R-:W-:Y:S01]  /*2cb0*/  LDS R20, [R5] ;  /* 0x0000000005147984 */ /* 0x000fe20000000800 */
[----:B------:R-:W-:-:S03]  /*2cc0*/  LEA R18, R0, R3, 0x2 ;  /* 0x0000000300127211 */ /* 0x000fc600078e10ff */
[----:B012---:R-:W0:Y:S04]  /*2cd0*/  LDS.128 R8, [R7+0x600] ;  /* 0x0006000007087984 */ /* 0x007e280000000c00 */
        /* <DEDUP_REMOVED lines=12> */
.L_x_78:
[----:B------:R-:W-:Y:S05]  /*2da0*/  BSYNC.RECONVERGENT B0 ;  /* 0x0000000000007941 */ /* 0x000fea0003800200 */
.L_x_77:
[----:B------:R-:W-:-:S05]  /*2db0*/  VIADD R0, R0, 0x80 ;  /* 0x0000008000007836 */ /* 0x000fca0000000000 */
[----:B------:R-:W-:-:S13]  /*2dc0*/  ISETP.GE.AND P0, PT, R0, R31, PT ;  /* 0x0000001f0000720c */ /* 0x000fda0003f06270 */
[----:B------:R-:W-:Y:S05]  /*2dd0*/  @!P0 BRA `(.L_x_79) ;  /* 0xfffffff800b08947 */ /* 0x000fea000383ffff */
[----:B------:R-:W-:Y:S05]  /*2de0*/  EXIT ;  /* 0x000000000000794d */ /* 0x000fea0003800000 */
.L_x_56:
[----:B------:R-:W-:-:S13]  /*2df0*/  ISETP.GE.AND P0, PT, R0, R9, PT ;  /* 0x000000090000720c */ /* 0x000fda0003f06270 */
[----:B------:R-:W-:Y:S05]  /*2e00*/  @P0 EXIT ;  /* 0x000000000000094d */ /* 0x000fea0003800000 */
[----:B------:R-:W-:Y:S01]  /*2e10*/  LDS R2, [R2] ;  /* 0x0000000002027984 */ /* 0x000fe20000000800 */
[----:B0-----:R-:W0:Y:S01]  /*2e20*/  LDC.64 R6, c[0x0][0x388] ;  /* 0x0000e200ff067b82 */ /* 0x001e220000000a00 */
[----:B------:R-:W-:Y:S02]  /*2e30*/  IMAD R9, R9, UR8, R0 ;  /* 0x0000000809097c24 */ /* 0x000fe4000f8e0200 */
[----:B------:R-:W1:Y:S04]  /*2e40*/  LDS R5, [R5] ;  /* 0x0000000005057984 */ /* 0x000e680000000800 */
[----:B------:R-:W2:Y:S01]  /*2e50*/  LDS R3, [R28] ;  /* 0x000000001c037984 */ /* 0x000ea20000000800 */
[----:B0-----:R-:W-:-:S04]  /*2e60*/  IMAD.WIDE.U32 R6, R9, 0x4, R6 ;  /* 0x0000000409067825 */ /* 0x001fc800078e0006 */
[----:B-1----:R-:W-:-:S04]  /*2e70*/  FMUL R0, R5, R2 ;  /* 0x0000000205007220 */ /* 0x002fc80000400000 */
[----:B--2---:R-:W-:-:S05]  /*2e80*/  FMUL R3, R0, R3 ;  /* 0x0000000300037220 */ /* 0x004fca0000400000 */
[----:B------:R-:W-:Y:S01]  /*2e90*/  STG.E desc[UR6][R6.64], R3 ;  /* 0x0000000306007986 */ /* 0x000fe2000c101906 */
[----:B------:R-:W-:Y:S05]  /*2ea0*/  EXIT ;  /* 0x000000000000794d */ /* 0x000fea0003800000 */
        .weak           $__internal_0_$__cuda_sm20_rcp_rn_f32_slowpath
        .type           $__internal_0_$__cuda_sm20_rcp_rn_f32_slowpath,@function
        .size           $__internal_0_$__cuda_sm20_rcp_rn_f32_slowpath,($__internal_1_$__cuda_sm20_sqrt_rn_f32_slowpath - $__internal_0_$__cuda_sm20_rcp_rn_f32_slowpath)
$__internal_0_$__cuda_sm20_rcp_rn_f32_slowpath:
[----:B------:R-:W-:Y:S01]  /*2eb0*/  SHF.L.U32 R3, R4, 0x1, RZ ;  /* 0x0000000104037819 */ /* 0x000fe200000006ff */
[----:B------:R-:W-:Y:S03]  /*2ec0*/  BSSY.RECONVERGENT B2, `(.L_x_80) ;  /* 0x0000030000027945 */ /* 0x000fe60003800200 */
[----:B------:R-:W-:-:S04]  /*2ed0*/  SHF.R.U32.HI R11, RZ, 0x18, R3 ;  /* 0x00000018ff0b7819 */ /* 0x000fc80000011603 */
[----:B------:R-:W-:-:S13]  /*2ee0*/  ISETP.NE.U32.AND P0, PT, R11, RZ, PT ;  /* 0x000000ff0b00720c */ /* 0x000fda0003f05070 */
[----:B------:R-:W-:Y:S05]  /*2ef0*/  @P0 BRA `(.L_x_81) ;  /* 0x0000000000280947 */ /* 0x000fea0003800000 */
[----:B------:R-:W-:-:S05]  /*2f00*/  IMAD.SHL.U32 R3, R4, 0x2, RZ ;  /* 0x0000000204037824 */ /* 0x000fca00078e00ff */
[----:B------:R-:W-:-:S13]  /*2f10*/  ISETP.NE.AND P0, PT, R3, RZ, PT ;  /* 0x000000ff0300720c */ /* 0x000fda0003f05270 */
[----:B------:R-:W-:Y:S01]  /*2f20*/  @P0 FFMA R9, R4, 1.84467440737095516160e+19, RZ ;  /* 0x5f80000004090823 */ /* 0x000fe200000000ff */
[----:B------:R-:W-:Y:S08]  /*2f30*/  @!P0 MUFU.RCP R7, R4 ;  /* 0x0000000400078308 */ /* 0x000ff00000001000 */
[----:B------:R-:W0:Y:S02]  /*2f40*/  @P0 MUFU.RCP R10, R9 ;  /* 0x00000009000a0308 */ /* 0x000e240000001000 */
[----:B0-----:R-:W-:-:S04]  /*2f50*/  @P0 FFMA R3, R9, R10, -1 ;  /* 0xbf80000009030423 */ /* 0x001fc8000000000a */
[----:B------:R-:W-:-:S04]  /*2f60*/  @P0 FADD.FTZ R3, -R3, -RZ ;  /* 0x800000ff03030221 */ /* 0x000fc80000010100 */
[----:B------:R-:W-:-:S04]  /*2f70*/  @P0 FFMA R3, R10, R3, R10 ;  /* 0x000000030a030223 */ /* 0x000fc8000000000a */
[----:B------:R-:W-:Y:S01]  /*2f80*/  @P0 FFMA R7, R3, 1.84467440737095516160e+19, RZ ;  /* 0x5f80000003070823 */ /* 0x000fe200000000ff */
[----:B------:R-:W-:Y:S06]  /*2f90*/  BRA `(.L_x_82) ;  /* 0x0000000000887947 */ /* 0x000fec0003800000 */
.L_x_81:
[----:B------:R-:W-:-:S05]  /*2fa0*/  VIADD R13, R11, 0xffffff03 ;  /* 0xffffff030b0d7836 */ /* 0x000fca0000000000 */
[----:B------:R-:W-:-:S13]  /*2fb0*/  ISETP.GT.U32.AND P0, PT, R13, 0x1, PT ;  /* 0x000000010d00780c */ /* 0x000fda0003f04070 */
[----:B------:R-:W-:Y:S05]  /*2fc0*/  @P0 BRA `(.L_x_83) ;  /* 0x0000000000780947 */ /* 0x000fea0003800000 */
[----:B------:R-:W-:Y:S02]  /*2fd0*/  LOP3.LUT R3, R4, 0x7fffff, RZ, 0xc0, !PT ;  /* 0x007fffff04037812 */ /* 0x000fe400078ec0ff */
[----:B------:R-:W-:Y:S02]  /*2fe0*/  MOV R12, 0x3 ;  /* 0x00000003000c7802 */ /* 0x000fe40000000f00 */
[----:B------:R-:W-:Y:S02]  /*2ff0*/  LOP3.LUT R3, R3, 0x3f800000, RZ, 0xfc, !PT ;  /* 0x3f80000003037812 */ /* 0x000fe400078efcff */
[----:B------:R-:W-:Y:S02]  /*3000*/  SHF.L.U32 R12, R12, R13, RZ ;  /* 0x0000000d0c0c7219 */ /* 0x000fe400000006ff */
[----:B------:R-:W0:Y:S02]  /*3010*/  MUFU.RCP R10, R3 ;  /* 0x00000003000a7308 */ /* 0x000e240000001000 */
[----:B0-----:R-:W-:-:S04]  /*3020*/  FFMA R7, R3, R10, -1 ;  /* 0xbf80000003077423 */ /* 0x001fc8000000000a */
[----:B------:R-:W-:-:S04]  /*3030*/  FADD.FTZ R7, -R7, -RZ ;  /* 0x800000ff07077221 */ /* 0x000fc80000010100 */
[CCC-:B------:R-:W-:Y:S01]  /*3040*/  FFMA.RM R9, R10.reuse, R7.reuse, R10.reuse ;  /* 0x000000070a097223 */ /* 0x1c0fe2000000400a */
[----:B------:R-:W-:-:S04]  /*3050*/  FFMA.RP R10, R10, R7, R10 ;  /* 0x000000070a0a7223 */ /* 0x000fc8000000800a */
[C---:B------:R-:W-:Y:S02]  /*3060*/  LOP3.LUT R7, R9.reuse, 0x7fffff, RZ, 0xc0, !PT ;  /* 0x007fffff09077812 */ /* 0x040fe400078ec0ff */
[----:B------:R-:W-:Y:S02]  /*3070*/  FSETP.NEU.FTZ.AND P0, PT, R9, R10, PT ;  /* 0x0000000a0900720b */ /* 0x000fe40003f1d000 */
[----:B------:R-:W-:Y:S02]  /*3080*/  LOP3.LUT R7, R7, 0x800000, RZ, 0xfc, !PT ;  /* 0x0080000007077812 */ /* 0x000fe400078efcff */
[----:B------:R-:W-:Y:S02]  /*3090*/  SEL R9, RZ, 0xffffffff, !P0 ;  /* 0xffffffffff097807 */ /* 0x000fe40004000000 */
[----:B------:R-:W-:-:S03]  /*30a0*/  LOP3.LUT R12, R12, R7, RZ, 0xc0, !PT ;  /* 0x000000070c0c7212 */ /* 0x000fc600078ec0ff */
[----:B------:R-:W-:Y:S01]  /*30b0*/  IMAD.MOV R10, RZ, RZ, -R9 ;  /* 0x000000ffff0a7224 */ /* 0x000fe200078e0a09 */
[----:B------:R-:W-:-:S04]  /*30c0*/  SHF.R.U32.HI R12, RZ, R13, R12 ;  /* 0x0000000dff0c7219 */ /* 0x000fc8000001160c */
[----:B------:R-:W-:Y:S02]  /*30d0*/  LOP3.LUT P1, RZ, R10, R13, R7, 0xf8, !PT ;  /* 0x0000000d0aff7212 */ /* 0x000fe4000782f807 */
[C---:B------:R-:W-:Y:S02]  /*30e0*/  LOP3.LUT P0, RZ, R12.reuse, 0x1, RZ, 0xc0, !PT ;  /* 0x000000010cff7812 */ /* 0x040fe4000780c0ff */
[----:B------:R-:W-:Y:S02]  /*30f0*/  LOP3.LUT P2, RZ, R12, 0x2, RZ, 0xc0, !PT ;  /* 0x000000020cff7812 */ /* 0x000fe4000784c0ff */
[----:B------:R-:W-:Y:S02]  /*3100*/  IADD3 R10, PT, PT, R11, -0xfc, RZ ;  /* 0xffffff040b0a7810 */ /* 0x000fe40007ffe0ff */
[----:B------:R-:W-:Y:S02]  /*3110*/  PLOP3.LUT P0, PT, P0, P1, P2, 0xe0, 0x0 ;  /* 0x000000000000781c */ /* 0x000fe40000703c20 */
[----:B------:R-:W-:-:S02]  /*3120*/  LOP3.LUT P1, RZ, R4, 0x7fffff, RZ, 0xc0, !PT ;  /* 0x007fffff04ff7812 */ /* 0x000fc4000782c0ff */
[----:B------:R-:W-:Y:S02]  /*3130*/  SEL R3, RZ, 0x1, !P0 ;  /* 0x00000001ff037807 */ /* 0x000fe40004000000 */
[----:B------:R-:W-:-:S03]  /*3140*/  SHF.R.U32.HI R7, RZ, R10, R7 ;  /* 0x0000000aff077219 */ /* 0x000fc60000011607 */
[----:B------:R-:W-:-:S05]  /*3150*/  IMAD.MOV R3, RZ, RZ, -R3 ;  /* 0x000000ffff037224 */ /* 0x000fca00078e0a03 */
[----:B------:R-:W-:-:S13]  /*3160*/  ISETP.GE.AND P0, PT, R3, RZ, PT ;  /* 0x000000ff0300720c */ /* 0x000fda0003f06270 */
[----:B------:R-:W-:-:S04]  /*3170*/  @!P0 VIADD R7, R7, 0x1 ;  /* 0x0000000107078836 */ /* 0x000fc80000000000 */
[----:B------:R-:W-:-:S05]  /*3180*/  @!P1 IMAD.SHL.U32 R7, R7, 0x2, RZ ;  /* 0x0000000207079824 */ /* 0x000fca00078e00ff */
[----:B------:R-:W-:Y:S01]  /*3190*/  LOP3.LUT R7, R7, 0x80000000, R4, 0xf8, !PT ;  /* 0x8000000007077812 */ /* 0x000fe200078ef804 */
[----:B------:R-:W-:Y:S06]  /*31a0*/  BRA `(.L_x_82) ;  /* 0x0000000000047947 */ /* 0x000fec0003800000 */
.L_x_83:
[----:B------:R0:W1:Y:S02]  /*31b0*/  MUFU.RCP R7, R4 ;  /* 0x0000000400077308 */ /* 0x0000640000001000 */
.L_x_82:
[----:B------:R-:W-:Y:S05]  /*31c0*/  BSYNC.RECONVERGENT B2 ;  /* 0x0000000000027941 */ /* 0x000fea0003800200 */
.L_x_80:
[----:B------:R-:W-:-:S04]  /*31d0*/  HFMA2 R9, -RZ, RZ, 0, 0 ;  /* 0x00000000ff097431 */ /* 0x000fc800000001ff */
[----:B01----:R-:W-:Y:S05]  /*31e0*/  RET.REL.NODEC R8 `(_Z8cuda_rmsPfS_S_iif) ;  /* 0xffffffcc08847950 */ /* 0x003fea0003c3ffff */
        .weak           $__internal_1_$__cuda_sm20_sqrt_rn_f32_slowpath
        .type           $__internal_1_$__cuda_sm20_sqrt_rn_f32_slowpath,@function
        .size           $__internal_1_$__cuda_sm20_sqrt_rn_f32_slowpath,($_Z8cuda_rmsPfS_S_iif$__internal_accurate_pow - $__internal_1_$__cuda_sm20_sqrt_rn_f32_slowpath)
$__internal_1_$__cuda_sm20_sqrt_rn_f32_slowpath:
[----:B------:R-:W-:-:S13]  /*31f0*/  LOP3.LUT P0, RZ, R3, 0x7fffffff, RZ, 0xc0, !PT ;  /* 0x7fffffff03ff7812 */ /* 0x000fda000780c0ff */
[----:B------:R-:W-:Y:S01]  /*3200*/  @!P0 IMAD.MOV.U32 R4, RZ, RZ, R3 ;  /* 0x000000ffff048224 */ /* 0x000fe200078e0003 */
[----:B------:R-:W-:Y:S06]  /*3210*/  @!P0 BRA `(.L_x_84) ;  /* 0x0000000000408947 */ /* 0x000fec0003800000 */
[----:B------:R-:W-:-:S13]  /*3220*/  FSETP.GEU.FTZ.AND P0, PT, R3, RZ, PT ;  /* 0x000000ff0300720b */ /* 0x000fda0003f1e000 */
[----:B------:R-:W-:Y:S01]  /*3230*/  @!P0 IMAD.MOV.U32 R4, RZ, RZ, 0x7fffffff ;  /* 0x7fffffffff048424 */ /* 0x000fe200078e00ff */
[----:B------:R-:W-:Y:S06]  /*3240*/  @!P0 BRA `(.L_x_84) ;  /* 0x0000000000348947 */ /* 0x000fec0003800000 */
[----:B------:R-:W-:-:S13]  /*3250*/  FSETP.GTU.FTZ.AND P0, PT, |R3|, +INF , PT ;  /* 0x7f8000000300780b */ /* 0x000fda0003f1c200 */
[----:B------:R-:W-:Y:S01]  /*3260*/  @P0 FADD.FTZ R4, R3, 1 ;  /* 0x3f80000003040421 */ /* 0x000fe20000010000 */
[----:B------:R-:W-:Y:S06]  /*3270*/  @P0 BRA `(.L_x_84) ;  /* 0x0000000000280947 */ /* 0x000fec0003800000 */
[----:B------:R-:W-:-:S13]  /*3280*/  FSETP.NEU.FTZ.AND P0, PT, |R3|, +INF , PT ;  /* 0x7f8000000300780b */ /* 0x000fda0003f1d200 */
[----:B------:R-:W-:-:S04]  /*3290*/  @P0 FFMA R6, R3, 1.84467440737095516160e+19, RZ ;  /* 0x5f80000003060823 */ /* 0x000fc800000000ff */
[----:B------:R-:W0:Y:S02]  /*32a0*/  @P0 MUFU.RSQ R7, R6 ;  /* 0x0000000600070308 */ /* 0x000e240000001400 */
[----:B0-----:R-:W-:Y:S01]  /*32b0*/  @P0 FMUL.FTZ R9, R6, R7 ;  /* 0x0000000706090220 */ /* 0x001fe20000410000 */
[----:B------:R-:W-:-:S03]  /*32c0*/  @P0 FMUL.FTZ R7, R7, 0.5 ;  /* 0x3f00000007070820 */ /* 0x000fc60000410000 */
[----:B------:R-:W-:-:S04]  /*32d0*/  @P0 FADD.FTZ R4, -R9, -RZ ;  /* 0x800000ff09040221 */ /* 0x000fc80000010100 */
[----:B------:R-:W-:Y:S01]  /*32e0*/  @P0 FFMA R8, R9, R4, R6 ;  /* 0x0000000409080223 */ /* 0x000fe20000000006 */
[----:B------:R-:W-:-:S03]  /*32f0*/  @!P0 MOV R4, R3 ;  /* 0x0000000300048202 */ /* 0x000fc60000000f00 */
[----:B------:R-:W-:-:S04]  /*3300*/  @P0 FFMA R7, R8, R7, R9 ;  /* 0x0000000708070223 */ /* 0x000fc80000000009 */
[----:B------:R-:W-:-:S07]  /*3310*/  @P0 FMUL.FTZ R4, R7, 2.3283064365386962891e-10 ;  /* 0x2f80000007040820 */ /* 0x000fce0000410000 */
.L_x_84:
[----:B------:R-:W-:Y:S02]  /*3320*/  IMAD.MOV.U32 R6, RZ, RZ, R10 ;  /* 0x000000ffff067224 */ /* 0x000fe400078e000a */
[----:B------:R-:W-:-:S04]  /*3330*/  IMAD.MOV.U32 R7, RZ, RZ, 0x0 ;  /* 0x00000000ff077424 */ /* 0x000fc800078e00ff */
[----:B------:R-:W-:Y:S05]  /*3340*/  RET.REL.NODEC R6 `(_Z8cuda_rmsPfS_S_iif) ;  /* 0xffffffcc062c7950 */ /* 0x000fea0003c3ffff */
        .type           $_Z8cuda_rmsPfS_S_iif$__internal_accurate_pow,@function
        .size           $_Z8cuda_rmsPfS_S_iif$__internal_accurate_pow,(.L_x_89 - $_Z8cuda_rmsPfS_S_iif$__internal_accurate_pow)
$_Z8cuda_rmsPfS_S_iif$__internal_accurate_pow:
[----:B------:R-:W-:Y:S01]  /*3350*/  ISETP.GT.U32.AND P1, PT, R37, 0xfffff, PT ;  /* 0x000fffff2500780c */ /* 0x000fe20003f24070 */
[----:B------:R-:W-:Y:S01]  /*3360*/  IMAD.MOV.U32 R18, RZ, RZ, 0x41ad3b5a ;  /* 0x41ad3b5aff127424 */ /* 0x000fe200078e00ff */
[----:B------:R-:W-:Y:S01]  /*3370*/  MOV R15, R37 ;  /* 0x00000025000f7202 */ /* 0x000fe20000000f00 */
[----:B------:R-:W-:Y:S01]  /*3380*/  UMOV UR4, 0x7d2cafe2 ;  /* 0x7d2cafe200047882 */ /* 0x000fe20000000000 */
[----:B------:R-:W-:Y:S01]  /*3390*/  MOV R19, 0x3ed0f5d2 ;  /* 0x3ed0f5d200137802 */ /* 0x000fe20000000f00 */
[----:B------:R-:W-:Y:S01]  /*33a0*/  UMOV UR5, 0x3eb0f5ff ;  /* 0x3eb0f5ff00057882 */ /* 0x000fe20000000000 */
[----:B------:R-:W-:Y:S01]  /*33b0*/  SHF.R.U32.HI R37, RZ, 0x14, R37 ;  /* 0x00000014ff257819 */ /* 0x000fe20000011625 */
[----:B------:R-:W-:Y:S01]  /*33c0*/  UMOV UR10, 0x3b39803f ;  /* 0x3b39803f000a7882 */ /* 0x000fe20000000000 */
[----:B------:R-:W-:-:S05]  /*33d0*/  UMOV UR11, 0x3c7abc9e ;  /* 0x3c7abc9e000b7882 */ /* 0x000fca0000000000 */
[----:B------:R-:W-:-:S10]  /*33e0*/  @!P1 DMUL R12, R14, 1.80143985094819840000e+16 ;  /* 0x435000000e0c9828 */ /* 0x000fd40000000000 */
[----:B------:R-:W-:Y:S01]  /*33f0*/  @!P1 IMAD.MOV.U32 R15, RZ, RZ, R13 ;  /* 0x000000ffff0f9224 */ /* 0x000fe200078e000d */
[----:B------:R-:W-:Y:S01]  /*3400*/  @!P1 LEA.HI R37, R13, 0xffffffca, RZ, 0xc ;  /* 0xffffffca0d259811 */ /* 0x000fe200078f60ff */
[----:B------:R-:W-:Y:S02]  /*3410*/  @!P1 IMAD.MOV.U32 R14, RZ, RZ, R12 ;  /* 0x000000ffff0e9224 */ /* 0x000fe400078e000c */
[----:B------:R-:W-:Y:S01]  /*3420*/  IMAD.MOV.U32 R13, RZ, RZ, 0x43300000 ;  /* 0x43300000ff0d7424 */ /* 0x000fe200078e00ff */
[----:B------:R-:W-:Y:S02]  /*3430*/  LOP3.LUT R15, R15, 0x800fffff, RZ, 0xc0, !PT ;  /* 0x800fffff0f0f7812 */ /* 0x000fe400078ec0ff */
[----:B------:R-:W-:Y:S01]  /*3440*/  MOV R16, R14 ;  /* 0x0000000e00107202 */ /* 0x000fe20000000f00 */
[----:B------:R-:W-:Y:S01]  /*3450*/  IMAD.MOV.U32 R14, RZ, RZ, RZ ;  /* 0x000000ffff0e7224 */ /* 0x000fe200078e00ff */
[----:B------:R-:W-:-:S04]  /*3460*/  LOP3.LUT R15, R15, 0x3ff00000, RZ, 0xfc, !PT ;  /* 0x3ff000000f0f7812 */ /* 0x000fc800078efcff */
[----:B------:R-:W-:Y:S01]  /*3470*/  ISETP.GE.U32.AND P2, PT, R15, 0x3ff6a09f, PT ;  /* 0x3ff6a09f0f00780c */ /* 0x000fe20003f46070 */
[----:B------:R-:W-:-:S12]  /*3480*/  IMAD.MOV.U32 R17, RZ, RZ, R15 ;  /* 0x000000ffff117224 */ /* 0x000fd800078e000f */
[----:B------:R-:W-:-:S05]  /*3490*/  @P2 VIADD R12, R17, 0xfff00000 ;  /* 0xfff00000110c2836 */ /* 0x000fca0000000000 */
[----:B------:R-:W-:Y:S02]  /*34a0*/  @P2 MOV R17, R12 ;  /* 0x0000000c00112202 */ /* 0x000fe40000000f00 */
[C---:B------:R-:W-:Y:S01]  /*34b0*/  IADD3 R12, PT, PT, R37.reuse, -0x3ff, RZ ;  /* 0xfffffc01250c7810 */ /* 0x040fe20007ffe0ff */
[----:B------:R-:W-:-:S03]  /*34c0*/  @P2 VIADD R12, R37, 0xfffffc02 ;  /* 0xfffffc02250c2836 */ /* 0x000fc60000000000 */
[C---:B------:R-:W-:Y:S02]  /*34d0*/  DADD R22, R16.reuse, 1 ;  /* 0x3ff0000010167429 */ /* 0x040fe40000000000 */
[----:B------:R-:W-:Y:S01]  /*34e0*/  DADD R16, R16, -1 ;  /* 0xbff0000010107429 */ /* 0x000fe20000000000 */
[----:B------:R-:W-:-:S03]  /*34f0*/  LOP3.LUT R12, R12, 0x80000000, RZ, 0x3c, !PT ;  /* 0x800000000c0c7812 */ /* 0x000fc600078e3cff */
[----:B------:R-:W0:Y:S02]  /*3500*/  MUFU.RCP64H R15, R23 ;  /* 0x00000017000f7308 */ /* 0x000e240000001800 */
[----:B0-----:R-:W-:-:S08]  /*3510*/  DFMA R20, -R22, R14, 1 ;  /* 0x3ff000001614742b */ /* 0x001fd0000000010e */
[----:B------:R-:W-:-:S08]  /*3520*/  DFMA R20, R20, R20, R20 ;  /* 0x000000141414722b */ /* 0x000fd00000000014 */
[----:B------:R-:W-:-:S08]  /*3530*/  DFMA R20, R14, R20, R14 ;  /* 0x000000140e14722b */ /* 0x000fd0000000000e */
[----:B------:R-:W-:-:S08]  /*3540*/  DMUL R14, R16, R20 ;  /* 0x00000014100e7228 */ /* 0x000fd00000000000 */
[----:B------:R-:W-:-:S08]  /*3550*/  DFMA R14, R16, R20, R14 ;  /* 0x00000014100e722b */ /* 0x000fd0000000000e */
[----:B------:R-:W-:-:S08]  /*3560*/  DMUL R26, R14, R14 ;  /* 0x0000000e0e1a7228 */ /* 0x000fd00000000000 */
[----:B------:R-:W-:Y:S01]  /*3570*/  DFMA R18, R26, UR4, R18 ;  /* 0x000000041a127c2b */ /* 0x000fe20008000012 */
[----:B------:R-:W-:Y:S01]  /*3580*/  UMOV UR4, 0x75488a3f ;  /* 0x75488a3f00047882 */ /* 0x000fe20000000000 */
[----:B------:R-:W-:-:S06]  /*3590*/  UMOV UR5, 0x3ef3b20a ;  /* 0x3ef3b20a00057882 */ /* 0x000fcc0000000000 */
[----:B------:R-:W-:Y:S01]  /*35a0*/  DFMA R24, R26, R18, UR4 ;  /* 0x000000041a187e2b */ /* 0x000fe20008000012 */
[----:B------:R-:W-:Y:S01]  /*35b0*/  UMOV UR4, 0xe4faecd5 ;  /* 0xe4faecd500047882 */ /* 0x000fe20000000000 */
[----:B------:R-:W-:Y:S01]  /*35c0*/  UMOV UR5, 0x3f1745cd ;  /* 0x3f1745cd00057882 */ /* 0x000fe20000000000 */
[----:B------:R-:W-:-:S05]  /*35d0*/  DADD R18, R16, -R14 ;  /* 0x0000000010127229 */ /* 0x000fca000000080e */
[----:B------:R-:W-:Y:S01]  /*35e0*/  DFMA R24, R26, R24, UR4 ;  /* 0x000000041a187e2b */ /* 0x000fe20008000018 */
[----:B------:R-:W-:Y:S01]  /*35f0*/  UMOV UR4, 0x258a578b ;  /* 0x258a578b00047882 */ /* 0x000fe20000000000 */
[----:B------:R-:W-:Y:S01]  /*3600*/  UMOV UR5, 0x3f3c71c7 ;  /* 0x3f3c71c700057882 */ /* 0x000fe20000000000 */
[----:B------:R-:W-:-:S05]  /*3610*/  DADD R18, R18, R18 ;  /* 0x0000000012127229 */ /* 0x000fca0000000012 */
[----:B------:R-:W-:Y:S01]  /*3620*/  DFMA R24, R26, R24, UR4 ;  /* 0x000000041a187e2b */ /* 0x000fe20008000018 */
[----:B------:R-:W-:Y:S01]  /*3630*/  UMOV UR4, 0x9242b910 ;  /* 0x9242b91000047882 */ /* 0x000fe20000000000 */
[----:B------:R-:W-:Y:S01]  /*3640*/  UMOV UR5, 0x3f624924 ;  /* 0x3f62492400057882 */ /* 0x000fe20000000000 */
[----:B------:R-:W-:-:S05]  /*3650*/  DFMA R18, R16, -R14, R18 ;  /* 0x8000000e1012722b */ /* 0x000fca0000000012 */
[----:B------:R-:W-:Y:S01]  /*3660*/  DFMA R24, R26, R24, UR4 ;  /* 0x000000041a187e2b */ /* 0x000fe20008000018 */
[----:B------:R-:W-:Y:S01]  /*3670*/  UMOV UR4, 0x99999dfb ;  /* 0x99999dfb00047882 */ /* 0x000fe20000000000 */
[----:B------:R-:W-:Y:S01]  /*3680*/  UMOV UR5, 0x3f899999 ;  /* 0x3f89999900057882 */ /* 0x000fe20000000000 */
[----:B------:R-:W-:Y:S02]  /*3690*/  DMUL R18, R20, R18 ;  /* 0x0000001214127228 */ /* 0x000fe40000000000 */
[----:B------:R-:W-:-:S03]  /*36a0*/  DMUL R20, R14, R14 ;  /* 0x0000000e0e147228 */ /* 0x000fc60000000000 */
[----:B------:R-:W-:Y:S01]  /*36b0*/  DFMA R24, R26, R24, UR4 ;  /* 0x000000041a187e2b */ /* 0x000fe20008000018 */
[----:B------:R-:W-:Y:S01]  /*36c0*/  UMOV UR4, 0x55555555 ;  /* 0x5555555500047882 */ /* 0x000fe20000000000 */
[----:B------:R-:W-:-:S03]  /*36d0*/  UMOV UR5, 0x3fb55555 ;  /* 0x3fb5555500057882 */ /* 0x000fc60000000000 */
[----:B------:R-:W-:-:S03]  /*36e0*/  DMUL R32, R14, R20 ;  /* 0x000000140e207228 */ /* 0x000fc60000000000 */
[----:B------:R-:W-:-:S08]  /*36f0*/  DFMA R16, R26, R24, UR4 ;  /* 0x000000041a107e2b */ /* 0x000fd00008000018 */
[----:B------:R-:W-:Y:S01]  /*3700*/  DADD R22, -R16, UR4 ;  /* 0x0000000410167e29 */ /* 0x000fe20008000100 */
[----:B------:R-:W-:Y:S01]  /*3710*/  UMOV UR4, 0xb9e7b0 ;  /* 0x00b9e7b000047882 */ /* 0x000fe20000000000 */
[----:B------:R-:W-:-:S06]  /*3720*/  UMOV UR5, 0x3c46a4cb ;  /* 0x3c46a4cb00057882 */ /* 0x000fcc0000000000 */
[----:B------:R-:W-:Y:S02]  /*3730*/  DFMA R22, R26, R24, R22 ;  /* 0x000000181a16722b */ /* 0x000fe40000000016 */
[----:B------:R-:W-:Y:S01]  /*3740*/  DFMA R24, R14, R14, -R20 ;  /* 0x0000000e0e18722b */ /* 0x000fe20000000814 */
[----:B------:R-:W-:Y:S02]  /*3750*/  VIADD R27, R19, 0x100000 ;  /* 0x00100000131b7836 */ /* 0x000fe40000000000 */
[----:B------:R-:W-:-:S06]  /*3760*/  IMAD.MOV.U32 R26, RZ, RZ, R18 ;  /* 0x000000ffff1a7224 */ /* 0x000fcc00078e0012 */
[----:B------:R-:W-:Y:S02]  /*3770*/  DFMA R24, R14, R26, R24 ;  /* 0x0000001a0e18722b */ /* 0x000fe40000000018 */
[----:B------:R-:W-:Y:S01]  /*3780*/  DADD R26, R22, -UR4 ;  /* 0x80000004161a7e29 */ /* 0x000fe20008000000 */
[----:B------:R-:W-:Y:S01]  /*3790*/  UMOV UR4, 0x80000000 ;  /* 0x8000000000047882 */ /* 0x000fe20000000000 */
[----:B------:R-:W-:Y:S01]  /*37a0*/  DFMA R22, R14, R20, -R32 ;  /* 0x000000140e16722b */ /* 0x000fe20000000820 */
[----:B------:R-:W-:-:S07]  /*37b0*/  UMOV UR5, 0x43300000 ;  /* 0x4330000000057882 */ /* 0x000fce0000000000 */
[----:B------:R-:W-:Y:S02]  /*37c0*/  DFMA R22, R18, R20, R22 ;  /* 0x000000141216722b */ /* 0x000fe40000000016 */
[----:B------:R-:W-:-:S06]  /*37d0*/  DADD R20, R16, R26 ;  /* 0x0000000010147229 */ /* 0x000fcc000000001a */
[----:B------:R-:W-:Y:S02]  /*37e0*/  DFMA R22, R14, R24, R22 ;  /* 0x000000180e16722b */ /* 0x000fe40000000016 */
[----:B------:R-:W-:Y:S02]  /*37f0*/  DADD R24, R16, -R20 ;  /* 0x0000000010187229 */ /* 0x000fe40000000814 */
[----:B------:R-:W-:-:S06]  /*3800*/  DMUL R16, R20, R32 ;  /* 0x0000002014107228 */ /* 0x000fcc0000000000 */
[----:B------:R-:W-:Y:S02]  /*3810*/  DADD R26, R26, R24 ;  /* 0x000000001a1a7229 */ /* 0x000fe40000000018 */
[----:B------:R-:W-:-:S08]  /*3820*/  DFMA R24, R20, R32, -R16 ;  /* 0x000000201418722b */ /* 0x000fd00000000810 */
[----:B------:R-:W-:-:S08]  /*3830*/  DFMA R22, R20, R22, R24 ;  /* 0x000000161416722b */ /* 0x000fd00000000018 */
[----:B------:R-:W-:-:S08]  /*3840*/  DFMA R26, R26, R32, R22 ;  /* 0x000000201a1a722b */ /* 0x000fd00000000016 */
[----:B------:R-:W-:-:S08]  /*3850*/  DADD R22, R16, R26 ;  /* 0x0000000010167229 */ /* 0x000fd0000000001a */
[--C-:B------:R-:W-:Y:S02]  /*3860*/  DADD R20, R14, R22.reuse ;  /* 0x000000000e147229 */ /* 0x100fe40000000016 */
[----:B------:R-:W-:-:S06]  /*3870*/  DADD R16, R16, -R22 ;  /* 0x0000000010107229 */ /* 0x000fcc0000000816 */
[----:B------:R-:W-:Y:S02]  /*3880*/  DADD R14, R14, -R20 ;  /* 0x000000000e0e7229 */ /* 0x000fe40000000814 */
[----:B------:R-:W-:-:S06]  /*3890*/  DADD R16, R26, R16 ;  /* 0x000000001a107229 */ /* 0x000fcc0000000010 */
[----:B------:R-:W-:-:S08]  /*38a0*/  DADD R14, R22, R14 ;  /* 0x00000000160e7229 */ /* 0x000fd0000000000e */
[----:B------:R-:W-:-:S08]  /*38b0*/  DADD R14, R16, R14 ;  /* 0x00000000100e7229 */ /* 0x000fd0000000000e */
[----:B------:R-:W-:Y:S02]  /*38c0*/  DADD R18, R18, R14 ;  /* 0x0000000012127229 */ /* 0x000fe4000000000e */
[----:B------:R-:W-:Y:S01]  /*38d0*/  DADD R14, R12, -UR4 ;  /* 0x800000040c0e7e29 */ /* 0x000fe20008000000 */
[----:B------:R-:W-:Y:S01]  /*38e0*/  UMOV UR4, 0xfefa39ef ;  /* 0xfefa39ef00047882 */ /* 0x000fe20000000000 */
[----:B------:R-:W-:-:S04]  /*38f0*/  UMOV UR5, 0x3fe62e42 ;  /* 0x3fe62e4200057882 */ /* 0x000fc80000000000 */
[----:B------:R-:W-:-:S08]  /*3900*/  DADD R16, R20, R18 ;  /* 0x0000000014107229 */ /* 0x000fd00000000012 */
[--C-:B------:R-:W-:Y:S02]  /*3910*/  DFMA R12, R14, UR4, R16.reuse ;  /* 0x000000040e0c7c2b */ /* 0x100fe40008000010 */
[----:B------:R-:W-:-:S06]  /*3920*/  DADD R22, R20, -R16 ;  /* 0x0000000014167229 */ /* 0x000fcc0000000810 */
[----:B------:R-:W-:Y:S02]  /*3930*/  DFMA R20, R14, -UR4, R12 ;  /* 0x800000040e147c2b */ /* 0x000fe4000800000c */
[----:B------:R-:W-:-:S06]  /*3940*/  DADD R22, R18, R22 ;  /* 0x0000000012167229 */ /* 0x000fcc0000000016 */
[----:B------:R-:W-:-:S08]  /*3950*/  DADD R20, -R16, R20 ;  /* 0x0000000010147229 */ /* 0x000fd00000000114 */
[----:B------:R-:W-:Y:S01]  /*3960*/  DADD R16, R22, -R20 ;  /* 0x0000000016107229 */ /* 0x000fe20000000814 */
[----:B------:R-:W-:Y:S01]  /*3970*/  MOV R20, 0x652b82fe ;  /* 0x652b82fe00147802 */ /* 0x000fe20000000f00 */
[----:B------:R-:W-:-:S06]  /*3980*/  IMAD.MOV.U32 R21, RZ, RZ, 0x3ff71547 ;  /* 0x3ff71547ff157424 */ /* 0x000fcc00078e00ff */
[----:B------:R-:W-:-:S08]  /*3990*/  DFMA R16, R14, UR10, R16 ;  /* 0x0000000a0e107c2b */ /* 0x000fd00008000010 */
[----:B------:R-:W-:-:S08]  /*39a0*/  DADD R14, R12, R16 ;  /* 0x000000000c0e7229 */ /* 0x000fd00000000010 */
[----:B------:R-:W-:Y:S02]  /*39b0*/  DADD R18, R12, -R14 ;  /* 0x000000000c127229 */ /* 0x000fe4000000080e */
[----:B------:R-:W-:-:S06]  /*39c0*/  DMUL R12, R14, 2 ;  /* 0x400000000e0c7828 */ /* 0x000fcc0000000000 */
[----:B------:R-:W-:Y:S02]  /*39d0*/  DADD R16, R16, R18 ;  /* 0x0000000010107229 */ /* 0x000fe40000000012 */
[----:B------:R-:W-:-:S08]  /*39e0*/  DFMA R14, R14, 2, -R12 ;  /* 0x400000000e0e782b */ /* 0x000fd0000000080c */
[----:B------:R-:W-:-:S08]  /*39f0*/  DFMA R16, R16, 2, R14 ;  /* 0x400000001010782b */ /* 0x000fd0000000000e */
[----:B------:R-:W-:-:S08]  /*3a00*/  DADD R22, R12, R16 ;  /* 0x000000000c167229 */ /* 0x000fd00000000010 */
[----:B------:R-:W-:Y:S02]  /*3a10*/  DFMA R20, R22, R20, 6.75539944105574400000e+15 ;  /* 0x433800001614742b */ /* 0x000fe40000000014 */
[----:B------:R-:W-:Y:S01]  /*3a20*/  FSETP.GEU.AND P1, PT, |R23|, 4.1917929649353027344, PT ;  /* 0x4086232b1700780b */ /* 0x000fe20003f2e200 */
[----:B------:R-:W-:-:S05]  /*3a30*/  DADD R12, R12, -R22 ;  /* 0x000000000c0c7229 */ /* 0x000fca0000000816 */
[----:B------:R-:W-:-:S03]  /*3a40*/  DADD R14, R20, -6.75539944105574400000e+15 ;  /* 0xc3380000140e7429 */ /* 0x000fc60000000000 */
[----:B------:R-:W-:-:S05]  /*3a50*/  DADD R16, R16, R12 ;  /* 0x0000000010107229 */ /* 0x000fca000000000c */
[----:B------:R-:W-:Y:S01]  /*3a60*/  DFMA R18, R14, -UR4, R22 ;  /* 0x800000040e127c2b */ /* 0x000fe20008000016 */
[----:B------:R-:W-:Y:S01]  /*3a70*/  UMOV UR4, 0x3b39803f ;  /* 0x3b39803f00047882 */ /* 0x000fe20000000000 */
[----:B------:R-:W-:-:S06]  /*3a80*/  UMOV UR5, 0x3c7abc9e ;  /* 0x3c7abc9e00057882 */ /* 0x000fcc0000000000 */
[----:B------:R-:W-:Y:S01]  /*3a90*/  DFMA R18, R14, -UR4, R18 ;  /* 0x800000040e127c2b */ /* 0x000fe20008000012 */
[----:B------:R-:W-:Y:S01]  /*3aa0*/  UMOV UR4, 0x69ce2bdf ;  /* 0x69ce2bdf00047882 */ /* 0x000fe20000000000 */
[----:B------:R-:W-:Y:S01]  /*3ab0*/  IMAD.MOV.U32 R14, RZ, RZ, -0x35dec16 ;  /* 0xfca213eaff0e7424 */ /* 0x000fe200078e00ff */
[----:B------:R-:W-:Y:S01]  /*3ac0*/  MOV R15, 0x3e928af3 ;  /* 0x3e928af3000f7802 */ /* 0x000fe20000000f00 */
[----:B------:R-:W-:-:S05]  /*3ad0*/  UMOV UR5, 0x3e5ade15 ;  /* 0x3e5ade1500057882 */ /* 0x000fca0000000000 */
[----:B------:R-:W-:Y:S01]  /*3ae0*/  DFMA R14, R18, UR4, R14 ;  /* 0x00000004120e7c2b */ /* 0x000fe2000800000e */
[----:B------:R-:W-:Y:S01]  /*3af0*/  UMOV UR4, 0x62401315 ;  /* 0x6240131500047882 */ /* 0x000fe20000000000 */
[----:B------:R-:W-:-:S06]  /*3b00*/  UMOV UR5, 0x3ec71dee ;  /* 0x3ec71dee00057882 */ /* 0x000fcc0000000000 */
[----:B------:R-:W-:Y:S01]  /*3b10*/  DFMA R14, R18, R14, UR4 ;  /* 0x00000004120e7e2b */ /* 0x000fe2000800000e */
        /* <DEDUP_REMOVED lines=20> */
[----:B------:R-:W-:-:S08]  /*3c60*/  DFMA R14, R18, R14, UR4 ;  /* 0x00000004120e7e2b */ /* 0x000fd0000800000e */
[----:B------:R-:W-:-:S08]  /*3c70*/  DFMA R14, R18, R14, 1 ;  /* 0x3ff00000120e742b */ /* 0x000fd0000000000e */
[----:B------:R-:W-:-:S10]  /*3c80*/  DFMA R14, R18, R14, 1 ;  /* 0x3ff00000120e742b */ /* 0x000fd4000000000e */
[----:B------:R-:W-:Y:S02]  /*3c90*/  IMAD R19, R20, 0x100000, R15 ;  /* 0x0010000014137824 */ /* 0x000fe400078e020f */
[----:B------:R-:W-:Y:S01]  /*3ca0*/  IMAD.MOV.U32 R18, RZ, RZ, R14 ;  /* 0x000000ffff127224 */ /* 0x000fe200078e000e */
[----:B------:R-:W-:Y:S06]  /*3cb0*/  @!P1 BRA `(.L_x_85) ;  /* 0x0000000000309947 */ /* 0x000fec0003800000 */
[----:B------:R-:W-:Y:S01]  /*3cc0*/  FSETP.GEU.AND P2, PT, |R23|, 4.2275390625, PT ;  /* 0x408748001700780b */ /* 0x000fe20003f4e200 */
[C---:B------:R-:W-:Y:S02]  /*3cd0*/  DADD R18, R22.reuse, +INF ;  /* 0x7ff0000016127429 */ /* 0x040fe40000000000 */
[----:B------:R-:W-:-:S08]  /*3ce0*/  DSETP.GEU.AND P1, PT, R22, RZ, PT ;  /* 0x000000ff1600722a */ /* 0x000fd00003f2e000 */
[----:B------:R-:W-:Y:S02]  /*3cf0*/  FSEL R18, R18, RZ, P1 ;  /* 0x000000ff12127208 */ /* 0x000fe40000800000 */
[----:B------:R-:W-:Y:S02]  /*3d00*/  @!P2 LEA.HI R12, R20, R20, RZ, 0x1 ;  /* 0x00000014140ca211 */ /* 0x000fe400078f08ff */
[----:B------:R-:W-:Y:S02]  /*3d10*/  FSEL R19, R19, RZ, P1 ;  /* 0x000000ff13137208 */ /* 0x000fe40000800000 */
[----:B------:R-:W-:-:S04]  /*3d20*/  @!P2 SHF.R.S32.HI R12, RZ, 0x1, R12 ;  /* 0x00000001ff0ca819 */ /* 0x000fc8000001140c */
[----:B------:R-:W-:Y:S01]  /*3d30*/  @!P2 IADD3 R13, PT, PT, R20, -R12, RZ ;  /* 0x8000000c140da210 */ /* 0x000fe20007ffe0ff */
[----:B------:R-:W-:Y:S02]  /*3d40*/  @!P2 IMAD R15, R12, 0x100000, R15 ;  /* 0x001000000c0fa824 */ /* 0x000fe400078e020f */
[----:B------:R-:W-:Y:S01]  /*3d50*/  @!P2 IMAD.MOV.U32 R12, RZ, RZ, RZ ;  /* 0x000000ffff0ca224 */ /* 0x000fe200078e00ff */
[----:B------:R-:W-:-:S06]  /*3d60*/  @!P2 LEA R13, R13, 0x3ff00000, 0x14 ;  /* 0x3ff000000d0da811 */ /* 0x000fcc00078ea0ff */
[----:B------:R-:W-:-:S11]  /*3d70*/  @!P2 DMUL R18, R14, R12 ;  /* 0x0000000c0e12a228 */ /* 0x000fd60000000000 */
.L_x_85:
[----:B------:R-:W-:Y:S01]  /*3d80*/  DFMA R16, R16, R18, R18 ;  /* 0x000000121010722b */ /* 0x000fe20000000012 */
[----:B------:R-:W-:Y:S01]  /*3d90*/  MOV R14, R30 ;  /* 0x0000001e000e7202 */ /* 0x000fe20000000f00 */
[----:B------:R-:W-:Y:S01]  /*3da0*/  DSETP.NEU.AND P1, PT, |R18|, +INF , PT ;  /* 0x7ff000001200742a */ /* 0x000fe20003f2d200 */
[----:B------:R-:W-:-:S07]  /*3db0*/  IMAD.MOV.U32 R15, RZ, RZ, 0x0 ;  /* 0x00000000ff0f7424 */ /* 0x000fce00078e00ff */
[----:B------:R-:W-:Y:S02]  /*3dc0*/  FSEL R12, R18, R16, !P1 ;  /* 0x00000010120c7208 */ /* 0x000fe40004800000 */
[----:B------:R-:W-:Y:S01]  /*3dd0*/  FSEL R13, R19, R17, !P1 ;  /* 0x00000011130d7208 */ /* 0x000fe20004800000 */
[----:B------:R-:W-:Y:S06]  /*3de0*/  RET.REL.NODEC R14 `(_Z8cuda_rmsPfS_S_iif) ;  /* 0xffffffc00e847950 */ /* 0x000fec0003c3ffff */
.L_x_86:
[----:B------:R-:W-:-:S00]  /*3df0*/  BRA `(.L_x_86) ;  /* 0xfffffffc00fc7947 */ /* 0x000fc0000383ffff */
[----:B------:R-:W-:-:S00]  /*3e00*/  NOP ;  /* 0x0000000000007918 */ /* 0x000fc00000000000 */
[----:B------:R-:W-:-:S00]  /*3e10*/  NOP ;  /* 0x0000000000007918 */ /* 0x000fc00000000000 */
[----:B------:R-:W-:-:S00]  /*3e20*/  NOP ;  /* 0x0000000000007918 */ /* 0x000fc00000000000 */
[----:B------:R-:W-:-:S00]  /*3e30*/  NOP ;  /* 0x0000000000007918 */ /* 0x000fc00000000000 */
[----:B------:R-:W-:-:S00]  /*3e40*/  NOP ;  /* 0x0000000000007918 */ /* 0x000fc00000000000 */
[----:B------:R-:W-:-:S00]  /*3e50*/  NOP ;  /* 0x0000000000007918 */ /* 0x000fc00000000000 */
[----:B------:R-:W-:-:S00]  /*3e60*/  NOP ;  /* 0x0000000000007918 */ /* 0x000fc00000000000 */
[----:B------:R-:W-:-:S00]  /*3e70*/  NOP ;  /* 0x0000000000007918 */ /* 0x000fc00000000000 */
.L_x_89:


//--------------------- .nv.shared._Z8cuda_rmsPfS_S_iif --------------------------
	.section	.nv.shared._Z8cuda_rmsPfS_S_iif,"aw",@nobits
	.sectionflags	@""
	.align	16
	.zero		1024


//--------------------- .nv.shared.reserved.0     --------------------------
	.section	.nv.shared.reserved.0,"aw",@nobits
	.weak		__nv_reservedSMEM_offset_0_alias
	.size		__nv_reservedSMEM_offset_0_alias, 0, 64
	.other		__nv_reservedSMEM_offset_0_alias,@"STO_CUDA_RESERVED_SHARED STV_DEFAULT"
__nv_reservedSMEM_offset_0_alias:
	.zero		0
	.zero		64


//--------------------- .nv.constant0._Z8cuda_rmsPfS_S_iif --------------------------
	.section	.nv.constant0._Z8cuda_rmsPfS_S_iif,"a",@progbits
	.sectionflags	@""
	.align	4
.nv.constant0._Z8cuda_rmsPfS_S_iif:
	.zero		932


//--------------------- SYMBOLS --------------------------

	.type		.nv.reservedSmem.offset0,@object
	.size		.nv.reservedSmem.offset0,0x4
	.type		.nv.reservedSmem.cap,@object
	.size		.nv.reservedSmem.cap,0x4
